//
// Generated by NVIDIA NVVM Compiler
//
// Compiler Build ID: CL-36424714
// Cuda compilation tools, release 13.0, V13.0.88
// Based on NVVM 20.0.0
//

.version 9.0
.target sm_100
.address_size 64

	// .globl	_Z18monte_carlo_kernelP17curandStateXORWOWjPi
.global .align 4 .b8 precalc_xorwow_matrix[102400];
.global .align 4 .b8 precalc_xorwow_offset_matrix[102400];
.global .align 4 .b8 mrg32k3aM1[2304];
.global .align 4 .b8 mrg32k3aM2[2304];
.global .align 4 .b8 mrg32k3aM1SubSeq[2016];
.global .align 4 .b8 mrg32k3aM2SubSeq[2016];
.global .align 4 .b8 mrg32k3aM1Seq[2304];
.global .align 4 .b8 mrg32k3aM2Seq[2304];
.const .align 8 .b8 __cr_lgamma_table[72];

.visible .entry _Z18monte_carlo_kernelP17curandStateXORWOWjPi(
	.param .u64 .ptr .align 1 _Z18monte_carlo_kernelP17curandStateXORWOWjPi_param_0,
	.param .u32 _Z18monte_carlo_kernelP17curandStateXORWOWjPi_param_1,
	.param .u64 .ptr .align 1 _Z18monte_carlo_kernelP17curandStateXORWOWjPi_param_2
)
{
	.reg .pred 	%p<29>;
	.reg .b32 	%r<540>;
	.reg .b32 	%f<25>;
	.reg .b64 	%rd<22>;

	ld.param.u64 	%rd9, [_Z18monte_carlo_kernelP17curandStateXORWOWjPi_param_0];
	ld.param.u32 	%r220, [_Z18monte_carlo_kernelP17curandStateXORWOWjPi_param_1];
	ld.param.u64 	%rd8, [_Z18monte_carlo_kernelP17curandStateXORWOWjPi_param_2];
	cvta.to.global.u64 	%rd10, %rd9;
	mov.u32 	%r221, %ctaid.x;
	mov.u32 	%r222, %ntid.x;
	mov.u32 	%r223, %tid.x;
	mad.lo.s32 	%r224, %r221, %r222, %r223;
	cvt.u64.u32 	%rd1, %r224;
	mul.wide.u32 	%rd11, %r224, 48;
	add.s64 	%rd2, %rd10, %rd11;
	xor.b32  	%r225, %r220, -1429050551;
	mul.lo.s32 	%r1, %r225, 1099087573;
	add.s32 	%r226, %r1, -638133224;
	add.s32 	%r446, %r1, 123456789;
	st.global.v2.u32 	[%rd2], {%r226, %r446};
	xor.b32  	%r445, %r1, 362436069;
	mov.b32 	%r444, -123459836;
	st.global.v2.u32 	[%rd2+8], {%r445, %r444};
	add.s32 	%r442, %r1, 5783321;
	mov.b32 	%r443, -589760388;
	st.global.v2.u32 	[%rd2+16], {%r443, %r442};
	setp.eq.s32 	%p1, %r224, 0;
	@%p1 bra 	$L__BB0_42;
	mov.b32 	%r428, 0;
	mov.b32 	%r444, -123459836;
	mov.b32 	%r443, -589760388;
	mov.u64 	%rd21, %rd1;
$L__BB0_2:
	and.b64  	%rd4, %rd21, 3;
	setp.eq.s64 	%p2, %rd4, 0;
	@%p2 bra 	$L__BB0_41;
	mul.wide.u32 	%rd12, %r428, 3200;
	mov.u64 	%rd13, precalc_xorwow_matrix;
	add.s64 	%rd5, %rd13, %rd12;
	cvt.u32.u64 	%r11, %rd4;
	mov.b32 	%r429, 0;
$L__BB0_4:
	mov.b32 	%r442, 0;
	mov.u32 	%r443, %r442;
	mov.u32 	%r444, %r442;
	mov.u32 	%r445, %r442;
	mov.u32 	%r446, %r442;
	mov.u32 	%r435, %r442;
$L__BB0_5:
	mul.wide.u32 	%rd14, %r435, 4;
	add.s64 	%rd15, %rd2, %rd14;
	ld.global.u32 	%r19, [%rd15+4];
	shl.b32 	%r20, %r435, 5;
	mov.b32 	%r441, 0;
$L__BB0_6:
	.pragma "nounroll";
	shr.u32 	%r233, %r19, %r441;
	and.b32  	%r234, %r233, 1;
	setp.eq.b32 	%p3, %r234, 1;
	not.pred 	%p4, %p3;
	add.s32 	%r235, %r20, %r441;
	mul.lo.s32 	%r236, %r235, 5;
	mul.wide.u32 	%rd16, %r236, 4;
	add.s64 	%rd6, %rd5, %rd16;
	@%p4 bra 	$L__BB0_8;
	ld.global.u32 	%r237, [%rd6];
	xor.b32  	%r446, %r446, %r237;
	ld.global.u32 	%r238, [%rd6+4];
	xor.b32  	%r445, %r445, %r238;
	ld.global.u32 	%r239, [%rd6+8];
	xor.b32  	%r444, %r444, %r239;
	ld.global.u32 	%r240, [%rd6+12];
	xor.b32  	%r443, %r443, %r240;
	ld.global.u32 	%r241, [%rd6+16];
	xor.b32  	%r442, %r442, %r241;
$L__BB0_8:
	and.b32  	%r243, %r233, 2;
	setp.eq.s32 	%p5, %r243, 0;
	@%p5 bra 	$L__BB0_10;
	ld.global.u32 	%r244, [%rd6+20];
	xor.b32  	%r446, %r446, %r244;
	ld.global.u32 	%r245, [%rd6+24];
	xor.b32  	%r445, %r445, %r245;
	ld.global.u32 	%r246, [%rd6+28];
	xor.b32  	%r444, %r444, %r246;
	ld.global.u32 	%r247, [%rd6+32];
	xor.b32  	%r443, %r443, %r247;
	ld.global.u32 	%r248, [%rd6+36];
	xor.b32  	%r442, %r442, %r248;
$L__BB0_10:
	and.b32  	%r250, %r233, 4;
	setp.eq.s32 	%p6, %r250, 0;
	@%p6 bra 	$L__BB0_12;
	ld.global.u32 	%r251, [%rd6+40];
	xor.b32  	%r446, %r446, %r251;
	ld.global.u32 	%r252, [%rd6+44];
	xor.b32  	%r445, %r445, %r252;
	ld.global.u32 	%r253, [%rd6+48];
	xor.b32  	%r444, %r444, %r253;
	ld.global.u32 	%r254, [%rd6+52];
	xor.b32  	%r443, %r443, %r254;
	ld.global.u32 	%r255, [%rd6+56];
	xor.b32  	%r442, %r442, %r255;
$L__BB0_12:
	and.b32  	%r257, %r233, 8;
	setp.eq.s32 	%p7, %r257, 0;
	@%p7 bra 	$L__BB0_14;
	ld.global.u32 	%r258, [%rd6+60];
	xor.b32  	%r446, %r446, %r258;
	ld.global.u32 	%r259, [%rd6+64];
	xor.b32  	%r445, %r445, %r259;
	ld.global.u32 	%r260, [%rd6+68];
	xor.b32  	%r444, %r444, %r260;
	ld.global.u32 	%r261, [%rd6+72];
	xor.b32  	%r443, %r443, %r261;
	ld.global.u32 	%r262, [%rd6+76];
	xor.b32  	%r442, %r442, %r262;
$L__BB0_14:
	and.b32  	%r264, %r233, 16;
	setp.eq.s32 	%p8, %r264, 0;
	@%p8 bra 	$L__BB0_16;
	ld.global.u32 	%r265, [%rd6+80];
	xor.b32  	%r446, %r446, %r265;
	ld.global.u32 	%r266, [%rd6+84];
	xor.b32  	%r445, %r445, %r266;
	ld.global.u32 	%r267, [%rd6+88];
	xor.b32  	%r444, %r444, %r267;
	ld.global.u32 	%r268, [%rd6+92];
	xor.b32  	%r443, %r443, %r268;
	ld.global.u32 	%r269, [%rd6+96];
	xor.b32  	%r442, %r442, %r269;
$L__BB0_16:
	and.b32  	%r271, %r233, 32;
	setp.eq.s32 	%p9, %r271, 0;
	@%p9 bra 	$L__BB0_18;
	ld.global.u32 	%r272, [%rd6+100];
	xor.b32  	%r446, %r446, %r272;
	ld.global.u32 	%r273, [%rd6+104];
	xor.b32  	%r445, %r445, %r273;
	ld.global.u32 	%r274, [%rd6+108];
	xor.b32  	%r444, %r444, %r274;
	ld.global.u32 	%r275, [%rd6+112];
	xor.b32  	%r443, %r443, %r275;
	ld.global.u32 	%r276, [%rd6+116];
	xor.b32  	%r442, %r442, %r276;
$L__BB0_18:
	and.b32  	%r278, %r233, 64;
	setp.eq.s32 	%p10, %r278, 0;
	@%p10 bra 	$L__BB0_20;
	ld.global.u32 	%r279, [%rd6+120];
	xor.b32  	%r446, %r446, %r279;
	ld.global.u32 	%r280, [%rd6+124];
	xor.b32  	%r445, %r445, %r280;
	ld.global.u32 	%r281, [%rd6+128];
	xor.b32  	%r444, %r444, %r281;
	ld.global.u32 	%r282, [%rd6+132];
	xor.b32  	%r443, %r443, %r282;
	ld.global.u32 	%r283, [%rd6+136];
	xor.b32  	%r442, %r442, %r283;
$L__BB0_20:
	and.b32  	%r285, %r233, 128;
	setp.eq.s32 	%p11, %r285, 0;
	@%p11 bra 	$L__BB0_22;
	ld.global.u32 	%r286, [%rd6+140];
	xor.b32  	%r446, %r446, %r286;
	ld.global.u32 	%r287, [%rd6+144];
	xor.b32  	%r445, %r445, %r287;
	ld.global.u32 	%r288, [%rd6+148];
	xor.b32  	%r444, %r444, %r288;
	ld.global.u32 	%r289, [%rd6+152];
	xor.b32  	%r443, %r443, %r289;
	ld.global.u32 	%r290, [%rd6+156];
	xor.b32  	%r442, %r442, %r290;
$L__BB0_22:
	and.b32  	%r292, %r233, 256;
	setp.eq.s32 	%p12, %r292, 0;
	@%p12 bra 	$L__BB0_24;
	ld.global.u32 	%r293, [%rd6+160];
	xor.b32  	%r446, %r446, %r293;
	ld.global.u32 	%r294, [%rd6+164];
	xor.b32  	%r445, %r445, %r294;
	ld.global.u32 	%r295, [%rd6+168];
	xor.b32  	%r444, %r444, %r295;
	ld.global.u32 	%r296, [%rd6+172];
	xor.b32  	%r443, %r443, %r296;
	ld.global.u32 	%r297, [%rd6+176];
	xor.b32  	%r442, %r442, %r297;
$L__BB0_24:
	and.b32  	%r299, %r233, 512;
	setp.eq.s32 	%p13, %r299, 0;
	@%p13 bra 	$L__BB0_26;
	ld.global.u32 	%r300, [%rd6+180];
	xor.b32  	%r446, %r446, %r300;
	ld.global.u32 	%r301, [%rd6+184];
	xor.b32  	%r445, %r445, %r301;
	ld.global.u32 	%r302, [%rd6+188];
	xor.b32  	%r444, %r444, %r302;
	ld.global.u32 	%r303, [%rd6+192];
	xor.b32  	%r443, %r443, %r303;
	ld.global.u32 	%r304, [%rd6+196];
	xor.b32  	%r442, %r442, %r304;
$L__BB0_26:
	and.b32  	%r306, %r233, 1024;
	setp.eq.s32 	%p14, %r306, 0;
	@%p14 bra 	$L__BB0_28;
	ld.global.u32 	%r307, [%rd6+200];
	xor.b32  	%r446, %r446, %r307;
	ld.global.u32 	%r308, [%rd6+204];
	xor.b32  	%r445, %r445, %r308;
	ld.global.u32 	%r309, [%rd6+208];
	xor.b32  	%r444, %r444, %r309;
	ld.global.u32 	%r310, [%rd6+212];
	xor.b32  	%r443, %r443, %r310;
	ld.global.u32 	%r311, [%rd6+216];
	xor.b32  	%r442, %r442, %r311;
$L__BB0_28:
	and.b32  	%r313, %r233, 2048;
	setp.eq.s32 	%p15, %r313, 0;
	@%p15 bra 	$L__BB0_30;
	ld.global.u32 	%r314, [%rd6+220];
	xor.b32  	%r446, %r446, %r314;
	ld.global.u32 	%r315, [%rd6+224];
	xor.b32  	%r445, %r445, %r315;
	ld.global.u32 	%r316, [%rd6+228];
	xor.b32  	%r444, %r444, %r316;
	ld.global.u32 	%r317, [%rd6+232];
	xor.b32  	%r443, %r443, %r317;
	ld.global.u32 	%r318, [%rd6+236];
	xor.b32  	%r442, %r442, %r318;
$L__BB0_30:
	and.b32  	%r320, %r233, 4096;
	setp.eq.s32 	%p16, %r320, 0;
	@%p16 bra 	$L__BB0_32;
	ld.global.u32 	%r321, [%rd6+240];
	xor.b32  	%r446, %r446, %r321;
	ld.global.u32 	%r322, [%rd6+244];
	xor.b32  	%r445, %r445, %r322;
	ld.global.u32 	%r323, [%rd6+248];
	xor.b32  	%r444, %r444, %r323;
	ld.global.u32 	%r324, [%rd6+252];
	xor.b32  	%r443, %r443, %r324;
	ld.global.u32 	%r325, [%rd6+256];
	xor.b32  	%r442, %r442, %r325;
$L__BB0_32:
	and.b32  	%r327, %r233, 8192;
	setp.eq.s32 	%p17, %r327, 0;
	@%p17 bra 	$L__BB0_34;
	ld.global.u32 	%r328, [%rd6+260];
	xor.b32  	%r446, %r446, %r328;
	ld.global.u32 	%r329, [%rd6+264];
	xor.b32  	%r445, %r445, %r329;
	ld.global.u32 	%r330, [%rd6+268];
	xor.b32  	%r444, %r444, %r330;
	ld.global.u32 	%r331, [%rd6+272];
	xor.b32  	%r443, %r443, %r331;
	ld.global.u32 	%r332, [%rd6+276];
	xor.b32  	%r442, %r442, %r332;
$L__BB0_34:
	and.b32  	%r334, %r233, 16384;
	setp.eq.s32 	%p18, %r334, 0;
	@%p18 bra 	$L__BB0_36;
	ld.global.u32 	%r335, [%rd6+280];
	xor.b32  	%r446, %r446, %r335;
	ld.global.u32 	%r336, [%rd6+284];
	xor.b32  	%r445, %r445, %r336;
	ld.global.u32 	%r337, [%rd6+288];
	xor.b32  	%r444, %r444, %r337;
	ld.global.u32 	%r338, [%rd6+292];
	xor.b32  	%r443, %r443, %r338;
	ld.global.u32 	%r339, [%rd6+296];
	xor.b32  	%r442, %r442, %r339;
$L__BB0_36:
	and.b32  	%r341, %r233, 32768;
	setp.eq.s32 	%p19, %r341, 0;
	@%p19 bra 	$L__BB0_38;
	ld.global.u32 	%r342, [%rd6+300];
	xor.b32  	%r446, %r446, %r342;
	ld.global.u32 	%r343, [%rd6+304];
	xor.b32  	%r445, %r445, %r343;
	ld.global.u32 	%r344, [%rd6+308];
	xor.b32  	%r444, %r444, %r344;
	ld.global.u32 	%r345, [%rd6+312];
	xor.b32  	%r443, %r443, %r345;
	ld.global.u32 	%r346, [%rd6+316];
	xor.b32  	%r442, %r442, %r346;
$L__BB0_38:
	add.s32 	%r441, %r441, 16;
	setp.ne.s32 	%p20, %r441, 32;
	@%p20 bra 	$L__BB0_6;
	mad.lo.s32 	%r347, %r435, -31, %r20;
	add.s32 	%r435, %r347, 1;
	setp.ne.s32 	%p21, %r435, 5;
	@%p21 bra 	$L__BB0_5;
	st.global.u32 	[%rd2+4], %r446;
	st.global.u32 	[%rd2+8], %r445;
	st.global.u32 	[%rd2+12], %r444;
	st.global.u32 	[%rd2+16], %r443;
	st.global.u32 	[%rd2+20], %r442;
	add.s32 	%r429, %r429, 1;
	setp.lt.u32 	%p22, %r429, %r11;
	@%p22 bra 	$L__BB0_4;
$L__BB0_41:
	shr.u64 	%rd7, %rd21, 2;
	add.s32 	%r428, %r428, 1;
	setp.gt.u64 	%p23, %rd21, 3;
	mov.u64 	%rd21, %rd7;
	@%p23 bra 	$L__BB0_2;
$L__BB0_42:
	mov.b32 	%r538, 0;
	st.global.v2.u32 	[%rd2+24], {%r538, %r538};
	st.global.u32 	[%rd2+32], %r538;
	mov.b64 	%rd17, 0;
	st.global.u64 	[%rd2+40], %rd17;
	add.s32 	%r532, %r1, -637770787;
	mov.u32 	%r539, %r538;
$L__BB0_43:
	shr.u32 	%r349, %r446, 2;
	xor.b32  	%r350, %r349, %r446;
	shl.b32 	%r351, %r442, 4;
	shl.b32 	%r352, %r350, 1;
	xor.b32  	%r353, %r352, %r351;
	xor.b32  	%r354, %r353, %r350;
	xor.b32  	%r355, %r354, %r442;
	add.s32 	%r356, %r355, %r532;
	cvt.rn.f32.u32 	%f1, %r356;
	fma.rn.f32 	%f2, %f1, 0f2F800000, 0f2F000000;
	shr.u32 	%r357, %r445, 2;
	xor.b32  	%r358, %r357, %r445;
	shl.b32 	%r359, %r355, 4;
	shl.b32 	%r360, %r358, 1;
	xor.b32  	%r361, %r360, %r359;
	xor.b32  	%r362, %r361, %r358;
	xor.b32  	%r363, %r362, %r355;
	add.s32 	%r364, %r532, %r363;
	add.s32 	%r365, %r364, 362437;
	cvt.rn.f32.u32 	%f3, %r365;
	fma.rn.f32 	%f4, %f3, 0f2F800000, 0f2F000000;
	mul.f32 	%f5, %f4, %f4;
	fma.rn.f32 	%f6, %f2, %f2, %f5;
	setp.le.f32 	%p24, %f6, 0f3F800000;
	selp.u32 	%r366, 1, 0, %p24;
	add.s32 	%r367, %r539, %r366;
	shr.u32 	%r368, %r444, 2;
	xor.b32  	%r369, %r368, %r444;
	shl.b32 	%r370, %r363, 4;
	shl.b32 	%r371, %r369, 1;
	xor.b32  	%r372, %r371, %r370;
	xor.b32  	%r373, %r372, %r369;
	xor.b32  	%r374, %r373, %r363;
	add.s32 	%r375, %r532, %r374;
	add.s32 	%r376, %r375, 724874;
	cvt.rn.f32.u32 	%f7, %r376;
	fma.rn.f32 	%f8, %f7, 0f2F800000, 0f2F000000;
	shr.u32 	%r377, %r443, 2;
	xor.b32  	%r378, %r377, %r443;
	shl.b32 	%r379, %r374, 4;
	shl.b32 	%r380, %r378, 1;
	xor.b32  	%r381, %r380, %r379;
	xor.b32  	%r382, %r381, %r378;
	xor.b32  	%r446, %r382, %r374;
	add.s32 	%r383, %r532, %r446;
	add.s32 	%r384, %r383, 1087311;
	cvt.rn.f32.u32 	%f9, %r384;
	fma.rn.f32 	%f10, %f9, 0f2F800000, 0f2F000000;
	mul.f32 	%f11, %f10, %f10;
	fma.rn.f32 	%f12, %f8, %f8, %f11;
	setp.le.f32 	%p25, %f12, 0f3F800000;
	selp.u32 	%r385, 1, 0, %p25;
	add.s32 	%r386, %r367, %r385;
	shr.u32 	%r387, %r442, 2;
	xor.b32  	%r388, %r387, %r442;
	shl.b32 	%r389, %r446, 4;
	shl.b32 	%r390, %r388, 1;
	xor.b32  	%r391, %r390, %r389;
	xor.b32  	%r392, %r391, %r388;
	xor.b32  	%r445, %r392, %r446;
	add.s32 	%r393, %r532, %r445;
	add.s32 	%r394, %r393, 1449748;
	cvt.rn.f32.u32 	%f13, %r394;
	fma.rn.f32 	%f14, %f13, 0f2F800000, 0f2F000000;
	shr.u32 	%r395, %r355, 2;
	xor.b32  	%r396, %r395, %r355;
	shl.b32 	%r397, %r445, 4;
	shl.b32 	%r398, %r396, 1;
	xor.b32  	%r399, %r398, %r397;
	xor.b32  	%r400, %r399, %r396;
	xor.b32  	%r444, %r400, %r445;
	add.s32 	%r401, %r532, %r444;
	add.s32 	%r402, %r401, 1812185;
	cvt.rn.f32.u32 	%f15, %r402;
	fma.rn.f32 	%f16, %f15, 0f2F800000, 0f2F000000;
	mul.f32 	%f17, %f16, %f16;
	fma.rn.f32 	%f18, %f14, %f14, %f17;
	setp.le.f32 	%p26, %f18, 0f3F800000;
	selp.u32 	%r403, 1, 0, %p26;
	add.s32 	%r404, %r386, %r403;
	shr.u32 	%r405, %r363, 2;
	xor.b32  	%r406, %r405, %r363;
	shl.b32 	%r407, %r444, 4;
	shl.b32 	%r408, %r406, 1;
	xor.b32  	%r409, %r408, %r407;
	xor.b32  	%r410, %r409, %r406;
	xor.b32  	%r443, %r410, %r444;
	add.s32 	%r411, %r532, %r443;
	add.s32 	%r412, %r411, 2174622;
	cvt.rn.f32.u32 	%f19, %r412;
	fma.rn.f32 	%f20, %f19, 0f2F800000, 0f2F000000;
	shr.u32 	%r413, %r374, 2;
	xor.b32  	%r414, %r413, %r374;
	shl.b32 	%r415, %r443, 4;
	shl.b32 	%r416, %r414, 1;
	xor.b32  	%r417, %r416, %r415;
	xor.b32  	%r418, %r417, %r414;
	xor.b32  	%r442, %r418, %r443;
	add.s32 	%r419, %r532, %r442;
	add.s32 	%r420, %r419, 2537059;
	cvt.rn.f32.u32 	%f21, %r420;
	fma.rn.f32 	%f22, %f21, 0f2F800000, 0f2F000000;
	mul.f32 	%f23, %f22, %f22;
	fma.rn.f32 	%f24, %f20, %f20, %f23;
	setp.le.f32 	%p27, %f24, 0f3F800000;
	selp.u32 	%r421, 1, 0, %p27;
	add.s32 	%r539, %r404, %r421;
	add.s32 	%r538, %r538, 4;
	add.s32 	%r532, %r532, 2899496;
	setp.ne.s32 	%p28, %r538, 4000;
	@%p28 bra 	$L__BB0_43;
	add.s32 	%r422, %r1, -2033604520;
	st.global.v2.u32 	[%rd2+8], {%r445, %r444};
	st.global.v2.u32 	[%rd2+16], {%r443, %r442};
	st.global.v2.u32 	[%rd2], {%r422, %r446};
	cvta.to.global.u64 	%rd18, %rd8;
	shl.b64 	%rd19, %rd1, 2;
	add.s64 	%rd20, %rd18, %rd19;
	st.global.u32 	[%rd20], %r539;
	ret;

}


// ===== COMPILED SASS (sm_100) =====

	.target	sm_100

	.elftype	@"ET_EXEC"


//--------------------- .note.nv.tkinfo           --------------------------
	.section	.note.nv.tkinfo,"",@"SHT_NOTE"
	.sectionflags	@"SHF_NOTE_NV_TKINFO"
	.tkinfo
        /*0018*/ 	.word	0x00000002
        /*0030*/ 	.string	""
        /*0030*/ 	.string	"ptxas"
        /*0030*/ 	.string	"Cuda compilation tools, release 13.0, V13.0.88"
        /*0030*/ 	.string	"Build cuda_13.0.r13.0/compiler.36424714_0"
        /*0030*/ 	.string	"-arch sm_100 -m 64 "



//--------------------- .note.nv.cuinfo           --------------------------
	.section	.note.nv.cuinfo,"",@"SHT_NOTE"
	.sectionflags	@"SHF_NOTE_NV_CUINFO"
        /*0018*/ 	.short	0x0002
        /*001a*/ 	.short	0x0064
        /*001c*/ 	.short	0x0082
	.zero		2


//--------------------- .nv.info                  --------------------------
	.section	.nv.info,"",@"SHT_CUDA_INFO"
	.align	4


	//----- nvinfo : EIATTR_REGCOUNT
	.align		4
        /*0000*/ 	.byte	0x04, 0x2f
        /*0002*/ 	.short	(.L_10 - .L_9)
	.align		4
.L_9:
        /*0004*/ 	.word	index@(_Z18monte_carlo_kernelP17curandStateXORWOWjPi)
        /*0008*/ 	.word	0x0000001f


	//----- nvinfo : EIATTR_FRAME_SIZE
	.align		4
.L_10:
        /*000c*/ 	.byte	0x04, 0x11
        /*000e*/ 	.short	(.L_12 - .L_11)
	.align		4
.L_11:
        /*0010*/ 	.word	index@(_Z18monte_carlo_kernelP17curandStateXORWOWjPi)
        /*0014*/ 	.word	0x00000000


	//----- nvinfo : EIATTR_MIN_STACK_SIZE
	.align		4
.L_12:
        /*0018*/ 	.byte	0x04, 0x12
        /*001a*/ 	.short	(.L_14 - .L_13)
	.align		4
.L_13:
        /*001c*/ 	.word	index@(_Z18monte_carlo_kernelP17curandStateXORWOWjPi)
        /*0020*/ 	.word	0x00000000
.L_14:


//--------------------- .nv.compat                --------------------------
	.section	.nv.compat,"",@"SHT_CUDA_COMPAT_INFO"
	.align	4
        /*0000*/ 	.byte	0x02, 0x09, 0x00, 0x00, 0x02, 0x02, 0x01, 0x00, 0x02, 0x05, 0x05, 0x00, 0x03, 0x07, 0x01, 0x01
        /*0010*/ 	.byte	0x02, 0x03, 0x00, 0x00, 0x02, 0x06, 0x01, 0x00, 0x04, 0x0b, 0x08, 0x00, 0x01, 0x00, 0x00, 0x00
        /*0020*/ 	.byte	0x00, 0x00, 0x00, 0x00


//--------------------- .nv.info._Z18monte_carlo_kernelP17curandStateXORWOWjPi --------------------------
	.section	.nv.info._Z18monte_carlo_kernelP17curandStateXORWOWjPi,"",@"SHT_CUDA_INFO"
	.sectionflags	@""
	.align	4


	//----- nvinfo : EIATTR_CUDA_API_VERSION
	.align		4
        /*0000*/ 	.byte	0x04, 0x37
        /*0002*/ 	.short	(.L_16 - .L_15)
.L_15:
        /*0004*/ 	.word	0x00000082


	//----- nvinfo : EIATTR_KPARAM_INFO
	.align		4
.L_16:
        /*0008*/ 	.byte	0x04, 0x17
        /*000a*/ 	.short	(.L_18 - .L_17)
.L_17:
        /*000c*/ 	.word	0x00000000
        /*0010*/ 	.short	0x0002
        /*0012*/ 	.short	0x0010
        /*0014*/ 	.byte	0x00, 0xf5, 0x21, 0x00


	//----- nvinfo : EIATTR_KPARAM_INFO
	.align		4
.L_18:
        /*0018*/ 	.byte	0x04, 0x17
        /*001a*/ 	.short	(.L_20 - .L_19)
.L_19:
        /*001c*/ 	.word	0x00000000
        /*0020*/ 	.short	0x0001
        /*0022*/ 	.short	0x0008
        /*0024*/ 	.byte	0x00, 0xf0, 0x11, 0x00


	//----- nvinfo : EIATTR_KPARAM_INFO
	.align		4
.L_20:
        /*0028*/ 	.byte	0x04, 0x17
        /*002a*/ 	.short	(.L_22 - .L_21)
.L_21:
        /*002c*/ 	.word	0x00000000
        /*0030*/ 	.short	0x0000
        /*0032*/ 	.short	0x0000
        /*0034*/ 	.byte	0x00, 0xf5, 0x21, 0x00


	//----- nvinfo : EIATTR_SPARSE_MMA_MASK
	.align		4
.L_22:
        /*0038*/ 	.byte	0x03, 0x50
        /*003a*/ 	.short	0x0000


	//----- nvinfo : EIATTR_MAXREG_COUNT
	.align		4
        /*003c*/ 	.byte	0x03, 0x1b
        /*003e*/ 	.short	0x00ff


	//----- nvinfo : EIATTR_MERCURY_ISA_VERSION
	.align		4
        /*0040*/ 	.byte	0x03, 0x5f
        /*0042*/ 	.short	0x0101


	//----- nvinfo : EIATTR_VRC_CTA_INIT_COUNT
	.align		4
        /*0044*/ 	.byte	0x02, 0x4a
	.zero		1
	.zero		1


	//----- nvinfo : EIATTR_EXIT_INSTR_OFFSETS
	.align		4
        /*0048*/ 	.byte	0x04, 0x1c
        /*004a*/ 	.short	(.L_24 - .L_23)


	//   ....[0]....
.L_23:
        /*004c*/ 	.word	0x00001680


	//----- nvinfo : EIATTR_CRS_STACK_SIZE
	.align		4
.L_24:
        /*0050*/ 	.byte	0x04, 0x1e
        /*0052*/ 	.short	(.L_26 - .L_25)
.L_25:
        /*0054*/ 	.word	0x00000000


	//----- nvinfo : EIATTR_CBANK_PARAM_SIZE
	.align		4
.L_26:
        /*0058*/ 	.byte	0x03, 0x19
        /*005a*/ 	.short	0x0018


	//----- nvinfo : EIATTR_PARAM_CBANK
	.align		4
        /*005c*/ 	.byte	0x04, 0x0a
        /*005e*/ 	.short	(.L_28 - .L_27)
	.align		4
.L_27:
        /*0060*/ 	.word	index@(.nv.constant0._Z18monte_carlo_kernelP17curandStateXORWOWjPi)
        /*0064*/ 	.short	0x0380
        /*0066*/ 	.short	0x0018


	//----- nvinfo : EIATTR_SW_WAR
	.align		4
.L_28:
        /*0068*/ 	.byte	0x04, 0x36
        /*006a*/ 	.short	(.L_30 - .L_29)
.L_29:
        /*006c*/ 	.word	0x00000008
.L_30:


//--------------------- .nv.callgraph             --------------------------
	.section	.nv.callgraph,"",@"SHT_CUDA_CALLGRAPH"
	.align	4
	.sectionentsize	8
	.align		4
        /*0000*/ 	.word	0x00000000
	.align		4
        /*0004*/ 	.word	0xffffffff
	.align		4
        /*0008*/ 	.word	0x00000000
	.align		4
        /*000c*/ 	.word	0xfffffffe
	.align		4
        /*0010*/ 	.word	0x00000000
	.align		4
        /*0014*/ 	.word	0xfffffffd
	.align		4
        /*0018*/ 	.word	0x00000000
	.align		4
        /*001c*/ 	.word	0xfffffffc


//--------------------- .nv.constant4             --------------------------
	.section	.nv.constant4,"a",@progbits
	.align	8
	.align		8
.nv.constant4:
        /*0000*/ 	.dword	precalc_xorwow_matrix
	.align		8
        /*0008*/ 	.dword	precalc_xorwow_offset_matrix
	.align		8
        /*0010*/ 	.dword	mrg32k3aM1
	.align		8
        /*0018*/ 	.dword	mrg32k3aM2
	.align		8
        /*0020*/ 	.dword	mrg32k3aM1SubSeq
	.align		8
        /*0028*/ 	.dword	mrg32k3aM2SubSeq
	.align		8
        /*0030*/ 	.dword	mrg32k3aM1Seq
	.align		8
        /*0038*/ 	.dword	mrg32k3aM2Seq


//--------------------- .nv.constant3             --------------------------
	.section	.nv.constant3,"a",@progbits
	.align	8
.nv.constant3:
	.type		__cr_lgamma_table,@object
	.size		__cr_lgamma_table,(.L_8 - __cr_lgamma_table)
__cr_lgamma_table:
        /*0000*/ 	.byte	0x00, 0x00, 0x00, 0x00, 0x00, 0x00, 0x00, 0x00, 0x00, 0x00, 0x00, 0x00, 0x00, 0x00, 0x00, 0x00
        /*0010*/ 	.byte	0xef, 0x39, 0xfa, 0xfe, 0x42, 0x2e, 0xe6, 0x3f, 0x02, 0x20, 0x2a, 0xfa, 0x0b, 0xab, 0xfc, 0x3f
        /*0020*/ 	.byte	0xf9, 0x2c, 0x92, 0x7c, 0xa7, 0x6c, 0x09, 0x40, 0xc9, 0x79, 0x44, 0x3c, 0x64, 0x26, 0x13, 0x40
        /*0030*/ 	.byte	0xca, 0x01, 0xcf, 0x3a, 0x27, 0x51, 0x1a, 0x40, 0x30, 0xcc, 0x2d, 0xf3, 0xe1, 0x0c, 0x21, 0x40
        /*0040*/ 	.byte	0x0d, 0xb7, 0xfc, 0x82, 0x8e, 0x35, 0x25, 0x40
.L_8:


//--------------------- .text._Z18monte_carlo_kernelP17curandStateXORWOWjPi --------------------------
	.section	.text._Z18monte_carlo_kernelP17curandStateXORWOWjPi,"ax",@progbits
	.align	128
        .global         _Z18monte_carlo_kernelP17curandStateXORWOWjPi
        .type           _Z18monte_carlo_kernelP17curandStateXORWOWjPi,@function
        .size           _Z18monte_carlo_kernelP17curandStateXORWOWjPi,(.L_x_10 - _Z18monte_carlo_kernelP17curandStateXORWOWjPi)
        .other          _Z18monte_carlo_kernelP17curandStateXORWOWjPi,@"STO_CUDA_ENTRY STV_DEFAULT"
_Z18monte_carlo_kernelP17curandStateXORWOWjPi:
.text._Z18monte_carlo_kernelP17curandStateXORWOWjPi:
[----:B------:R-:W-:Y:S08]  /*0000*/  LDC R1, c[0x0][0x37c] ;  /* 0x0000df00ff017b82 */ /* 0x000ff00000000800 */
[----:B------:R-:W0:Y:S01]  /*0010*/  LDC R2, c[0x0][0x388] ;  /* 0x0000e200ff027b82 */ /* 0x000e220000000800 */
[----:B------:R-:W1:Y:S01]  /*0020*/  S2R R3, SR_TID.X ;  /* 0x0000000000037919 */ /* 0x000e620000002100 */
[----:B------:R-:W2:Y:S01]  /*0030*/  LDCU.64 UR6, c[0x0][0x358] ;  /* 0x00006b00ff0677ac */ /* 0x000ea20008000a00 */
[----:B------:R-:W-:Y:S01]  /*0040*/  IMAD.MOV.U32 R13, RZ, RZ, -0x75bd8fc ;  /* 0xf8a42704ff0d7424 */ /* 0x000fe200078e00ff */
[----:B------:R-:W-:Y:S01]  /*0050*/  BSSY.RECONVERGENT B0, `(.L_x_0) ;  /* 0x00000ed000007945 */ /* 0x000fe20003800200 */
[----:B------:R-:W-:-:S02]  /*0060*/  IMAD.MOV.U32 R10, RZ, RZ, -0x23270784 ;  /* 0xdcd8f87cff0a7424 */ /* 0x000fc400078e00ff */
[----:B------:R-:W-:Y:S01]  /*0070*/  IMAD.MOV.U32 R5, RZ, RZ, -0x75bd8fc ;  /* 0xf8a42704ff057424 */ /* 0x000fe200078e00ff */
[----:B------:R-:W1:Y:S08]  /*0080*/  S2UR UR4, SR_CTAID.X ;  /* 0x00000000000479c3 */ /* 0x000e700000002500 */
[----:B------:R-:W1:Y:S08]  /*0090*/  LDC R0, c[0x0][0x360] ;  /* 0x0000d800ff007b82 */ /* 0x000e700000000800 */
[----:B------:R-:W3:Y:S01]  /*00a0*/  LDC.64 R8, c[0x0][0x380] ;  /* 0x0000e000ff087b82 */ /* 0x000ee20000000a00 */
[----:B0-----:R-:W-:-:S05]  /*00b0*/  LOP3.LUT R2, R2, 0xaad26b49, RZ, 0x3c, !PT ;  /* 0xaad26b4902027812 */ /* 0x001fca00078e3cff */
[----:B------:R-:W-:-:S04]  /*00c0*/  IMAD R2, R2, 0x4182bed5, RZ ;  /* 0x4182bed502027824 */ /* 0x000fc800078e02ff */
[C---:B------:R-:W-:Y:S01]  /*00d0*/  VIADD R6, R2.reuse, 0xd9f6dc18 ;  /* 0xd9f6dc1802067836 */ /* 0x040fe20000000000 */
[C---:B------:R-:W-:Y:S01]  /*00e0*/  LOP3.LUT R4, R2.reuse, 0x159a55e5, RZ, 0x3c, !PT ;  /* 0x159a55e502047812 */ /* 0x040fe200078e3cff */
[----:B------:R-:W-:Y:S02]  /*00f0*/  VIADD R7, R2, 0x75bcd15 ;  /* 0x075bcd1502077836 */ /* 0x000fe40000000000 */
[----:B-1----:R-:W-:Y:S02]  /*0100*/  IMAD R0, R0, UR4, R3 ;  /* 0x0000000400007c24 */ /* 0x002fe4000f8e0203 */
[----:B------:R-:W-:Y:S02]  /*0110*/  VIADD R3, R2, 0x583f19 ;  /* 0x00583f1902037836 */ /* 0x000fe40000000000 */
[----:B------:R-:W-:Y:S01]  /*0120*/  IMAD.MOV.U32 R12, RZ, RZ, R4 ;  /* 0x000000ffff0c7224 */ /* 0x000fe200078e0004 */
[----:B------:R-:W-:Y:S01]  /*0130*/  ISETP.NE.AND P0, PT, R0, RZ, PT ;  /* 0x000000ff0000720c */ /* 0x000fe20003f05270 */
[----:B------:R-:W-:-:S02]  /*0140*/  IMAD.MOV.U32 R11, RZ, RZ, R3 ;  /* 0x000000ffff0b7224 */ /* 0x000fc400078e0003 */
[----:B---3--:R-:W-:-:S04]  /*0150*/  IMAD.WIDE.U32 R8, R0, 0x30, R8 ;  /* 0x0000003000087825 */ /* 0x008fc800078e0008 */
[----:B------:R-:W-:Y:S01]  /*0160*/  IMAD.MOV.U32 R2, RZ, RZ, -0x23270784 ;  /* 0xdcd8f87cff027424 */ /* 0x000fe200078e00ff */
[----:B--2---:R0:W-:Y:S04]  /*0170*/  STG.E.64 desc[UR6][R8.64], R6 ;  /* 0x0000000608007986 */ /* 0x0041e8000c101b06 */
[----:B------:R0:W-:Y:S04]  /*0180*/  STG.E.64 desc[UR6][R8.64+0x8], R12 ;  /* 0x0000080c08007986 */ /* 0x0001e8000c101b06 */
[----:B------:R0:W-:Y:S01]  /*0190*/  STG.E.64 desc[UR6][R8.64+0x10], R10 ;  /* 0x0000100a08007986 */ /* 0x0001e2000c101b06 */
[----:B------:R-:W-:Y:S05]  /*01a0*/  @!P0 BRA `(.L_x_1) ;  /* 0x0000000c005c8947 */ /* 0x000fea0003800000 */
[----:B0-----:R-:W-:Y:S02]  /*01b0*/  IMAD.MOV.U32 R6, RZ, RZ, RZ ;  /* 0x000000ffff067224 */ /* 0x001fe400078e00ff */
[----:B------:R-:W-:Y:S02]  /*01c0*/  IMAD.MOV.U32 R12, RZ, RZ, R0 ;  /* 0x000000ffff0c7224 */ /* 0x000fe400078e0000 */
[----:B------:R-:W-:Y:S02]  /*01d0*/  IMAD.MOV.U32 R13, RZ, RZ, RZ ;  /* 0x000000ffff0d7224 */ /* 0x000fe400078e00ff */
[----:B------:R-:W-:Y:S02]  /*01e0*/  IMAD.MOV.U32 R5, RZ, RZ, -0x75bd8fc ;  /* 0xf8a42704ff057424 */ /* 0x000fe400078e00ff */
[----:B------:R-:W-:-:S07]  /*01f0*/  IMAD.MOV.U32 R2, RZ, RZ, -0x23270784 ;  /* 0xdcd8f87cff027424 */ /* 0x000fce00078e00ff */
.L_x_7:
[----:B------:R-:W-:Y:S01]  /*0200*/  LOP3.LUT R8, R12, 0x3, RZ, 0xc0, !PT ;  /* 0x000000030c087812 */ /* 0x000fe200078ec0ff */
[----:B------:R-:W-:Y:S03]  /*0210*/  BSSY.RECONVERGENT B1, `(.L_x_2) ;  /* 0x00000ca000017945 */ /* 0x000fe60003800200 */
[----:B------:R-:W-:-:S04]  /*0220*/  ISETP.NE.U32.AND P0, PT, R8, RZ, PT ;  /* 0x000000ff0800720c */ /* 0x000fc80003f05070 */
[----:B------:R-:W-:-:S13]  /*0230*/  ISETP.NE.AND.EX P0, PT, RZ, RZ, PT, P0 ;  /* 0x000000ffff00720c */ /* 0x000fda0003f05300 */
[----:B0-----:R-:W-:Y:S05]  /*0240*/  @!P0 BRA `(.L_x_3) ;  /* 0x0000000c00188947 */ /* 0x001fea0003800000 */
[----:B------:R-:W0:Y:S01]  /*0250*/  LDC.64 R8, c[0x4][RZ] ;  /* 0x01000000ff087b82 */ /* 0x000e220000000a00 */
[----:B------:R-:W-:Y:S02]  /*0260*/  IMAD.MOV.U32 R14, RZ, RZ, RZ ;  /* 0x000000ffff0e7224 */ /* 0x000fe400078e00ff */
[----:B0-----:R-:W-:-:S07]  /*0270*/  IMAD.WIDE.U32 R8, R6, 0xc80, R8 ;  /* 0x00000c8006087825 */ /* 0x001fce00078e0008 */
.L_x_6:
[----:B------:R-:W-:Y:S01]  /*0280*/  IMAD.MOV.U32 R15, RZ, RZ, RZ ;  /* 0x000000ffff0f7224 */ /* 0x000fe200078e00ff */
[----:B0-----:R-:W-:Y:S02]  /*0290*/  CS2R R2, SRZ ;  /* 0x0000000000027805 */ /* 0x001fe4000001ff00 */
[----:B------:R-:W-:Y:S01]  /*02a0*/  CS2R R4, SRZ ;  /* 0x0000000000047805 */ /* 0x000fe2000001ff00 */
[----:B------:R-:W-:-:S07]  /*02b0*/  IMAD.MOV.U32 R7, RZ, RZ, RZ ;  /* 0x000000ffff077224 */ /* 0x000fce00078e00ff */
.L_x_5:
[----:B------:R-:W0:Y:S02]  /*02c0*/  LDC.64 R10, c[0x0][0x380] ;  /* 0x0000e000ff0a7b82 */ /* 0x000e240000000a00 */
[----:B0-----:R-:W-:-:S04]  /*02d0*/  IMAD.WIDE.U32 R10, R0, 0x30, R10 ;  /* 0x00000030000a7825 */ /* 0x001fc800078e000a */
[----:B------:R-:W-:-:S05]  /*02e0*/  IMAD.WIDE.U32 R10, R15, 0x4, R10 ;  /* 0x000000040f0a7825 */ /* 0x000fca00078e000a */
[----:B------:R0:W5:Y:S01]  /*02f0*/  LDG.E R16, desc[UR6][R10.64+0x4] ;  /* 0x000004060a107981 */ /* 0x000162000c1e1900 */
[----:B------:R-:W-:-:S07]  /*0300*/  IMAD.MOV.U32 R17, RZ, RZ, RZ ;  /* 0x000000ffff117224 */ /* 0x000fce00078e00ff */
.L_x_4:
[----:B-----5:R-:W-:Y:S01]  /*0310*/  SHF.R.U32.HI R23, RZ, R17, R16 ;  /* 0x00000011ff177219 */ /* 0x020fe20000011610 */
[----:B0-----:R-:W-:-:S03]  /*0320*/  IMAD.SHL.U32 R10, R15, 0x20, RZ ;  /* 0x000000200f0a7824 */ /* 0x001fc600078e00ff */
[----:B------:R-:W-:Y:S01]  /*0330*/  LOP3.LUT R11, R23, 0x1, RZ, 0xc0, !PT ;  /* 0x00000001170b7812 */ /* 0x000fe200078ec0ff */
[----:B------:R-:W-:-:S03]  /*0340*/  IMAD.IADD R10, R10, 0x1, R17 ;  /* 0x000000010a0a7824 */ /* 0x000fc600078e0211 */
[----:B------:R-:W-:Y:S01]  /*0350*/  ISETP.NE.U32.AND P0, PT, R11, 0x1, PT ;  /* 0x000000010b00780c */ /* 0x000fe20003f05070 */
[----:B------:R-:W-:-:S03]  /*0360*/  IMAD R11, R10, 0x5, RZ ;  /* 0x000000050a0b7824 */ /* 0x000fc600078e02ff */
[----:B------:R-:W-:Y:S01]  /*0370*/  R2P PR, R23, 0x7e ;  /* 0x0000007e17007804 */ /* 0x000fe20000000000 */
[----:B------:R-:W-:-:S08]  /*0380*/  IMAD.WIDE.U32 R10, R11, 0x4, R8 ;  /* 0x000000040b0a7825 */ /* 0x000fd000078e0008 */
[----:B------:R-:W2:Y:S04]  /*0390*/  @!P0 LDG.E R20, desc[UR6][R10.64+0x10] ;  /* 0x000010060a148981 */ /* 0x000ea8000c1e1900 */
[----:B------:R-:W3:Y:S04]  /*03a0*/  @P1 LDG.E R22, desc[UR6][R10.64+0x24] ;  /* 0x000024060a161981 */ /* 0x000ee8000c1e1900 */
[----:B------:R-:W4:Y:S04]  /*03b0*/  @P2 LDG.E R24, desc[UR6][R10.64+0x38] ;  /* 0x000038060a182981 */ /* 0x000f28000c1e1900 */
[----:B------:R-:W4:Y:S04]  /*03c0*/  @P3 LDG.E R26, desc[UR6][R10.64+0x4c] ;  /* 0x00004c060a1a3981 */ /* 0x000f28000c1e1900 */
[----:B------:R-:W4:Y:S04]  /*03d0*/  @P4 LDG.E R28, desc[UR6][R10.64+0x60] ;  /* 0x000060060a1c4981 */ /* 0x000f28000c1e1900 */
[----:B------:R-:W4:Y:S04]  /*03e0*/  @!P0 LDG.E R18, desc[UR6][R10.64] ;  /* 0x000000060a128981 */ /* 0x000f28000c1e1900 */
[----:B------:R-:W4:Y:S04]  /*03f0*/  @!P0 LDG.E R19, desc[UR6][R10.64+0x4] ;  /* 0x000004060a138981 */ /* 0x000f28000c1e1900 */
[----:B------:R-:W4:Y:S04]  /*0400*/  @P5 LDG.E R21, desc[UR6][R10.64+0x74] ;  /* 0x000074060a155981 */ /* 0x000f28000c1e1900 */
[----:B------:R-:W4:Y:S04]  /*0410*/  @P1 LDG.E R25, desc[UR6][R10.64+0x20] ;  /* 0x000020060a191981 */ /* 0x000f28000c1e1900 */
[----:B------:R-:W4:Y:S01]  /*0420*/  @P3 LDG.E R27, desc[UR6][R10.64+0x48] ;  /* 0x000048060a1b3981 */ /* 0x000f22000c1e1900 */
[----:B--2---:R-:W-:-:S03]  /*0430*/  @!P0 LOP3.LUT R3, R3, R20, RZ, 0x3c, !PT ;  /* 0x0000001403038212 */ /* 0x004fc600078e3cff */
[----:B------:R-:W2:Y:S01]  /*0440*/  @P1 LDG.E R20, desc[UR6][R10.64+0x14] ;  /* 0x000014060a141981 */ /* 0x000ea2000c1e1900 */
[----:B---3--:R-:W-:-:S03]  /*0450*/  @P1 LOP3.LUT R3, R3, R22, RZ, 0x3c, !PT ;  /* 0x0000001603031212 */ /* 0x008fc600078e3cff */
[----:B------:R-:W3:Y:S01]  /*0460*/  @P1 LDG.E R22, desc[UR6][R10.64+0x1c] ;  /* 0x00001c060a161981 */ /* 0x000ee2000c1e1900 */
[----:B----4-:R-:W-:-:S03]  /*0470*/  @P2 LOP3.LUT R3, R3, R24, RZ, 0x3c, !PT ;  /* 0x0000001803032212 */ /* 0x010fc600078e3cff */
[----:B------:R-:W4:Y:S01]  /*0480*/  @P2 LDG.E R24, desc[UR6][R10.64+0x28] ;  /* 0x000028060a182981 */ /* 0x000f22000c1e1900 */
[----:B------:R-:W-:-:S03]  /*0490*/  @P3 LOP3.LUT R3, R3, R26, RZ, 0x3c, !PT ;  /* 0x0000001a03033212 */ /* 0x000fc600078e3cff */
[----:B------:R-:W3:Y:S01]  /*04a0*/  @P6 LDG.E R26, desc[UR6][R10.64+0x88] ;  /* 0x000088060a1a6981 */ /* 0x000ee2000c1e1900 */
[----:B------:R-:W-:Y:S02]  /*04b0*/  @P4 LOP3.LUT R3, R3, R28, RZ, 0x3c, !PT ;  /* 0x0000001c03034212 */ /* 0x000fe400078e3cff */
[----:B------:R-:W-:Y:S02]  /*04c0*/  @!P0 LOP3.LUT R7, R7, R18, RZ, 0x3c, !PT ;  /* 0x0000001207078212 */ /* 0x000fe400078e3cff */
[----:B------:R-:W3:Y:S01]  /*04d0*/  @!P0 LDG.E R18, desc[UR6][R10.64+0x8] ;  /* 0x000008060a128981 */ /* 0x000ee2000c1e1900 */
[----:B------:R-:W-:-:S03]  /*04e0*/  @!P0 LOP3.LUT R4, R4, R19, RZ, 0x3c, !PT ;  /* 0x0000001304048212 */ /* 0x000fc600078e3cff */
[----:B------:R-:W3:Y:S01]  /*04f0*/  @!P0 LDG.E R19, desc[UR6][R10.64+0xc] ;  /* 0x00000c060a138981 */ /* 0x000ee2000c1e1900 */
[----:B------:R-:W-:-:S03]  /*0500*/  @P5 LOP3.LUT R3, R3, R21, RZ, 0x3c, !PT ;  /* 0x0000001503035212 */ /* 0x000fc600078e3cff */
[----:B------:R-:W3:Y:S01]  /*0510*/  @P1 LDG.E R21, desc[UR6][R10.64+0x18] ;  /* 0x000018060a151981 */ /* 0x000ee2000c1e1900 */
[----:B--2---:R-:W-:-:S03]  /*0520*/  @P1 LOP3.LUT R7, R7, R20, RZ, 0x3c, !PT ;  /* 0x0000001407071212 */ /* 0x004fc600078e3cff */
[----:B------:R-:W2:Y:S01]  /*0530*/  @P3 LDG.E R20, desc[UR6][R10.64+0x3c] ;  /* 0x00003c060a143981 */ /* 0x000ea2000c1e1900 */
[----:B----4-:R-:W-:-:S03]  /*0540*/  @P2 LOP3.LUT R7, R7, R24, RZ, 0x3c, !PT ;  /* 0x0000001807072212 */ /* 0x010fc600078e3cff */
[----:B------:R-:W4:Y:S01]  /*0550*/  @P4 LDG.E R24, desc[UR6][R10.64+0x50] ;  /* 0x000050060a184981 */ /* 0x000f22000c1e1900 */
[----:B---3--:R-:W-:-:S03]  /*0560*/  @!P0 LOP3.LUT R5, R5, R18, RZ, 0x3c, !PT ;  /* 0x0000001205058212 */ /* 0x008fc600078e3cff */
[----:B------:R-:W3:Y:S01]  /*0570*/  @P2 LDG.E R18, desc[UR6][R10.64+0x30] ;  /* 0x000030060a122981 */ /* 0x000ee2000c1e1900 */
[----:B------:R-:W-:-:S03]  /*0580*/  @!P0 LOP3.LUT R2, R2, R19, RZ, 0x3c, !PT ;  /* 0x0000001302028212 */ /* 0x000fc600078e3cff */
[----:B------:R-:W3:Y:S01]  /*0590*/  @P2 LDG.E R19, desc[UR6][R10.64+0x2c] ;  /* 0x00002c060a132981 */ /* 0x000ee2000c1e1900 */
[----:B------:R-:W-:-:S03]  /*05a0*/  @P1 LOP3.LUT R4, R4, R21, RZ, 0x3c, !PT ;  /* 0x0000001504041212 */ /* 0x000fc600078e3cff */
[----:B------:R-:W3:Y:S01]  /*05b0*/  @P2 LDG.E R21, desc[UR6][R10.64+0x34] ;  /* 0x000034060a152981 */ /* 0x000ee2000c1e1900 */
[----:B------:R-:W-:Y:S02]  /*05c0*/  @P1 LOP3.LUT R5, R5, R22, RZ, 0x3c, !PT ;  /* 0x0000001605051212 */ /* 0x000fe400078e3cff */
[----:B------:R-:W-:Y:S01]  /*05d0*/  @P1 LOP3.LUT R2, R2, R25, RZ, 0x3c, !PT ;  /* 0x0000001902021212 */ /* 0x000fe200078e3cff */
[----:B------:R-:W3:Y:S04]  /*05e0*/  @P3 LDG.E R22, desc[UR6][R10.64+0x44] ;  /* 0x000044060a163981 */ /* 0x000ee8000c1e1900 */
[----:B------:R-:W3:Y:S01]  /*05f0*/  @P3 LDG.E R25, desc[UR6][R10.64+0x40] ;  /* 0x000040060a193981 */ /* 0x000ee2000c1e1900 */
[----:B--2---:R-:W-:-:S03]  /*0600*/  @P3 LOP3.LUT R7, R7, R20, RZ, 0x3c, !PT ;  /* 0x0000001407073212 */ /* 0x004fc600078e3cff */
[----:B------:R-:W2:Y:S01]  /*0610*/  @P5 LDG.E R20, desc[UR6][R10.64+0x64] ;  /* 0x000064060a145981 */ /* 0x000ea2000c1e1900 */
[----:B----4-:R-:W-:-:S03]  /*0620*/  @P4 LOP3.LUT R7, R7, R24, RZ, 0x3c, !PT ;  /* 0x0000001807074212 */ /* 0x010fc600078e3cff */
[----:B------:R-:W4:Y:S01]  /*0630*/  @P6 LDG.E R24, desc[UR6][R10.64+0x78] ;  /* 0x000078060a186981 */ /* 0x000f22000c1e1900 */
[----:B---3--:R-:W-:-:S03]  /*0640*/  @P2 LOP3.LUT R5, R5, R18, RZ, 0x3c, !PT ;  /* 0x0000001205052212 */ /* 0x008fc600078e3cff */
[----:B------:R-:W3:Y:S01]  /*0650*/  @P4 LDG.E R18, desc[UR6][R10.64+0x58] ;  /* 0x000058060a124981 */ /* 0x000ee2000c1e1900 */
[----:B------:R-:W-:-:S03]  /*0660*/  @P2 LOP3.LUT R4, R4, R19, RZ, 0x3c, !PT ;  /* 0x0000001304042212 */ /* 0x000fc600078e3cff */
[----:B------:R-:W3:Y:S01]  /*0670*/  @P4 LDG.E R19, desc[UR6][R10.64+0x54] ;  /* 0x000054060a134981 */ /* 0x000ee2000c1e1900 */
[----:B------:R-:W-:-:S03]  /*0680*/  @P2 LOP3.LUT R2, R2, R21, RZ, 0x3c, !PT ;  /* 0x0000001502022212 */ /* 0x000fc600078e3cff */
[----:B------:R-:W3:Y:S01]  /*0690*/  @P4 LDG.E R21, desc[UR6][R10.64+0x5c] ;  /* 0x00005c060a154981 */ /* 0x000ee2000c1e1900 */
[----:B------:R-:W-:Y:S02]  /*06a0*/  @P3 LOP3.LUT R5, R5, R22, RZ, 0x3c, !PT ;  /* 0x0000001605053212 */ /* 0x000fe400078e3cff */
[----:B------:R-:W-:Y:S01]  /*06b0*/  @P3 LOP3.LUT R2, R2, R27, RZ, 0x3c, !PT ;  /* 0x0000001b02023212 */ /* 0x000fe200078e3cff */
[----:B------:R-:W3:Y:S01]  /*06c0*/  @P5 LDG.E R22, desc[UR6][R10.64+0x6c] ;  /* 0x00006c060a165981 */ /* 0x000ee2000c1e1900 */
[----:B------:R-:W-:-:S03]  /*06d0*/  @P3 LOP3.LUT R4, R4, R25, RZ, 0x3c, !PT ;  /* 0x0000001904043212 */ /* 0x000fc600078e3cff */
[----:B------:R-:W3:Y:S04]  /*06e0*/  @P5 LDG.E R25, desc[UR6][R10.64+0x68] ;  /* 0x000068060a195981 */ /* 0x000ee8000c1e1900 */
[----:B------:R-:W3:Y:S01]  /*06f0*/  @P5 LDG.E R27, desc[UR6][R10.64+0x70] ;  /* 0x000070060a1b5981 */ /* 0x000ee2000c1e1900 */
[----:B------:R-:W-:Y:S02]  /*0700*/  LOP3.LUT P0, RZ, R23, 0x80, RZ, 0xc0, !PT ;  /* 0x0000008017ff7812 */ /* 0x000fe4000780c0ff */
[----:B--2---:R-:W-:-:S11]  /*0710*/  @P5 LOP3.LUT R7, R7, R20, RZ, 0x3c, !PT ;  /* 0x0000001407075212 */ /* 0x004fd600078e3cff */
        /* <DEDUP_REMOVED lines=15> */
[----:B------:R-:W-:Y:S02]  /*0810*/  @P6 LOP3.LUT R3, R3, R26, RZ, 0x3c, !PT ;  /* 0x0000001a03036212 */ /* 0x000fe400078e3cff */
[----:B--2---:R-:W-:Y:S02]  /*0820*/  @P0 LOP3.LUT R7, R7, R20, RZ, 0x3c, !PT ;  /* 0x0000001407070212 */ /* 0x004fe400078e3cff */
[----:B----4-:R-:W-:Y:S02]  /*0830*/  @P0 LOP3.LUT R3, R3, R24, RZ, 0x3c, !PT ;  /* 0x0000001803030212 */ /* 0x010fe400078e3cff */
[----:B---3--:R-:W-:Y:S02]  /*0840*/  @P6 LOP3.LUT R5, R5, R18, RZ, 0x3c, !PT ;  /* 0x0000001205056212 */ /* 0x008fe400078e3cff */
[----:B------:R-:W-:Y:S02]  /*0850*/  @P6 LOP3.LUT R4, R4, R19, RZ, 0x3c, !PT ;  /* 0x0000001304046212 */ /* 0x000fe400078e3cff */
[----:B------:R-:W-:-:S02]  /*0860*/  @P6 LOP3.LUT R2, R2, R21, RZ, 0x3c, !PT ;  /* 0x0000001502026212 */ /* 0x000fc400078e3cff */
[----:B------:R-:W-:Y:S02]  /*0870*/  @P0 LOP3.LUT R5, R5, R22, RZ, 0x3c, !PT ;  /* 0x0000001605050212 */ /* 0x000fe400078e3cff */
[----:B------:R-:W-:Y:S02]  /*0880*/  @P0 LOP3.LUT R4, R4, R25, RZ, 0x3c, !PT ;  /* 0x0000001904040212 */ /* 0x000fe400078e3cff */
[----:B------:R-:W-:Y:S02]  /*0890*/  @P0 LOP3.LUT R2, R2, R27, RZ, 0x3c, !PT ;  /* 0x0000001b02020212 */ /* 0x000fe400078e3cff */
[----:B------:R-:W-:-:S13]  /*08a0*/  R2P PR, R23.B1, 0x7f ;  /* 0x0000007f17007804 */ /* 0x000fda0000001000 */
[----:B------:R-:W2:Y:S04]  /*08b0*/  @P0 LDG.E R18, desc[UR6][R10.64+0xa0] ;  /* 0x0000a0060a120981 */ /* 0x000ea8000c1e1900 */
[----:B------:R-:W3:Y:S04]  /*08c0*/  @P0 LDG.E R20, desc[UR6][R10.64+0xa8] ;  /* 0x0000a8060a140981 */ /* 0x000ee8000c1e1900 */
[----:B------:R-:W4:Y:S04]  /*08d0*/  @P1 LDG.E R22, desc[UR6][R10.64+0xbc] ;  /* 0x0000bc060a161981 */ /* 0x000f28000c1e1900 */
[----:B------:R-:W4:Y:S04]  /*08e0*/  @P1 LDG.E R24, desc[UR6][R10.64+0xc4] ;  /* 0x0000c4060a181981 */ /* 0x000f28000c1e1900 */
[----:B------:R-:W4:Y:S04]  /*08f0*/  @P0 LDG.E R19, desc[UR6][R10.64+0xa4] ;  /* 0x0000a4060a130981 */ /* 0x000f28000c1e1900 */
[----:B------:R-:W4:Y:S04]  /*0900*/  @P0 LDG.E R21, desc[UR6][R10.64+0xac] ;  /* 0x0000ac060a150981 */ /* 0x000f28000c1e1900 */
[----:B------:R-:W4:Y:S04]  /*0910*/  @P1 LDG.E R25, desc[UR6][R10.64+0xb8] ;  /* 0x0000b8060a191981 */ /* 0x000f28000c1e1900 */
[----:B------:R-:W4:Y:S04]  /*0920*/  @P2 LDG.E R26, desc[UR6][R10.64+0xc8] ;  /* 0x0000c8060a1a2981 */ /* 0x000f28000c1e1900 */
[----:B------:R-:W4:Y:S04]  /*0930*/  @P1 LDG.E R27, desc[UR6][R10.64+0xc0] ;  /* 0x0000c0060a1b1981 */ /* 0x000f28000c1e1900 */
[----:B------:R-:W4:Y:S01]  /*0940*/  @P3 LDG.E R28, desc[UR6][R10.64+0xec] ;  /* 0x0000ec060a1c3981 */ /* 0x000f22000c1e1900 */
[----:B--2---:R-:W-:-:S03]  /*0950*/  @P0 LOP3.LUT R7, R7, R18, RZ, 0x3c, !PT ;  /* 0x0000001207070212 */ /* 0x004fc600078e3cff */
[----:B------:R-:W2:Y:S01]  /*0960*/  @P0 LDG.E R18, desc[UR6][R10.64+0xb0] ;  /* 0x0000b0060a120981 */ /* 0x000ea2000c1e1900 */
[----:B---3--:R-:W-:-:S03]  /*0970*/  @P0 LOP3.LUT R5, R5, R20, RZ, 0x3c, !PT ;  /* 0x0000001405050212 */ /* 0x008fc600078e3cff */
[----:B------:R-:W3:Y:S01]  /*0980*/  @P1 LDG.E R20, desc[UR6][R10.64+0xb4] ;  /* 0x0000b4060a141981 */ /* 0x000ee2000c1e1900 */
[----:B----4-:R-:W-:-:S03]  /*0990*/  @P1 LOP3.LUT R5, R5, R22, RZ, 0x3c, !PT ;  /* 0x0000001605051212 */ /* 0x010fc600078e3cff */
[----:B------:R-:W4:Y:S01]  /*09a0*/  @P2 LDG.E R22, desc[UR6][R10.64+0xd8] ;  /* 0x0000d8060a162981 */ /* 0x000f22000c1e1900 */
[----:B------:R-:W-:-:S03]  /*09b0*/  @P0 LOP3.LUT R4, R4, R19, RZ, 0x3c, !PT ;  /* 0x0000001304040212 */ /* 0x000fc600078e3cff */
[----:B------:R-:W4:Y:S01]  /*09c0*/  @P2 LDG.E R19, desc[UR6][R10.64+0xcc] ;  /* 0x0000cc060a132981 */ /* 0x000f22000c1e1900 */
[----:B------:R-:W-:-:S03]  /*09d0*/  @P0 LOP3.LUT R2, R2, R21, RZ, 0x3c, !PT ;  /* 0x0000001502020212 */ /* 0x000fc600078e3cff */
[----:B------:R-:W4:Y:S01]  /*09e0*/  @P2 LDG.E R21, desc[UR6][R10.64+0xd4] ;  /* 0x0000d4060a152981 */ /* 0x000f22000c1e1900 */
[----:B------:R-:W-:-:S03]  /*09f0*/  @P1 LOP3.LUT R4, R4, R25, RZ, 0x3c, !PT ;  /* 0x0000001904041212 */ /* 0x000fc600078e3cff */
[----:B------:R-:W4:Y:S01]  /*0a00*/  @P3 LDG.E R25, desc[UR6][R10.64+0xe8] ;  /* 0x0000e8060a193981 */ /* 0x000f22000c1e1900 */
[----:B--2---:R-:W-:-:S03]  /*0a10*/  @P0 LOP3.LUT R3, R3, R18, RZ, 0x3c, !PT ;  /* 0x0000001203030212 */ /* 0x004fc600078e3cff */
[----:B------:R-:W2:Y:S01]  /*0a20*/  @P4 LDG.E R18, desc[UR6][R10.64+0xf0] ;  /* 0x0000f0060a124981 */ /* 0x000ea2000c1e1900 */
[----:B------:R-:W-:-:S03]  /*0a30*/  @P1 LOP3.LUT R3, R3, R24, RZ, 0x3c, !PT ;  /* 0x0000001803031212 */ /* 0x000fc600078e3cff */
[----:B------:R-:W2:Y:S01]  /*0a40*/  @P3 LDG.E R24, desc[UR6][R10.64+0xdc] ;  /* 0x0000dc060a183981 */ /* 0x000ea2000c1e1900 */
[----:B---3--:R-:W-:-:S03]  /*0a50*/  @P1 LOP3.LUT R7, R7, R20, RZ, 0x3c, !PT ;  /* 0x0000001407071212 */ /* 0x008fc600078e3cff */
[----:B------:R-:W3:Y:S01]  /*0a60*/  @P2 LDG.E R20, desc[UR6][R10.64+0xd0] ;  /* 0x0000d0060a142981 */ /* 0x000ee2000c1e1900 */
[----:B------:R-:W-:Y:S02]  /*0a70*/  LOP3.LUT P0, RZ, R23, 0x8000, RZ, 0xc0, !PT ;  /* 0x0000800017ff7812 */ /* 0x000fe4000780c0ff */
[----:B------:R-:W-:Y:S01]  /*0a80*/  @P2 LOP3.LUT R7, R7, R26, RZ, 0x3c, !PT ;  /* 0x0000001a07072212 */ /* 0x000fe200078e3cff */
[----:B------:R-:W3:Y:S04]  /*0a90*/  @P3 LDG.E R23, desc[UR6][R10.64+0xe0] ;  /* 0x0000e0060a173981 */ /* 0x000ee8000c1e1900 */
[----:B------:R-:W3:Y:S01]  /*0aa0*/  @P3 LDG.E R26, desc[UR6][R10.64+0xe4] ;  /* 0x0000e4060a1a3981 */ /* 0x000ee2000c1e1900 */
[----:B------:R-:W-:Y:S02]  /*0ab0*/  @P1 LOP3.LUT R2, R2, R27, RZ, 0x3c, !PT ;  /* 0x0000001b02021212 */ /* 0x000fe400078e3cff */
[----:B----4-:R-:W-:-:S02]  /*0ac0*/  @P2 LOP3.LUT R3, R3, R22, RZ, 0x3c, !PT ;  /* 0x0000001603032212 */ /* 0x010fc400078e3cff */
[----:B------:R-:W4:Y:S01]  /*0ad0*/  @P4 LDG.E R22, desc[UR6][R10.64+0x100] ;  /* 0x000100060a164981 */ /* 0x000f22000c1e1900 */
[----:B------:R-:W-:Y:S02]  /*0ae0*/  @P2 LOP3.LUT R4, R4, R19, RZ, 0x3c, !PT ;  /* 0x0000001304042212 */ /* 0x000fe400078e3cff */
[----:B------:R-:W-:Y:S01]  /*0af0*/  @P2 LOP3.LUT R2, R2, R21, RZ, 0x3c, !PT ;  /* 0x0000001502022212 */ /* 0x000fe200078e3cff */
[----:B------:R-:W4:Y:S04]  /*0b00*/  @P4 LDG.E R19, desc[UR6][R10.64+0xf4] ;  /* 0x0000f4060a134981 */ /* 0x000f28000c1e1900 */
[----:B------:R-:W4:Y:S01]  /*0b10*/  @P4 LDG.E R21, desc[UR6][R10.64+0xfc] ;  /* 0x0000fc060a154981 */ /* 0x000f22000c1e1900 */
[----:B------:R-:W-:-:S03]  /*0b20*/  @P3 LOP3.LUT R2, R2, R25, RZ, 0x3c, !PT ;  /* 0x0000001902023212 */ /* 0x000fc600078e3cff */
[----:B------:R-:W4:Y:S01]  /*0b30*/  @P5 LDG.E R25, desc[UR6][R10.64+0x110] ;  /* 0x000110060a195981 */ /* 0x000f22000c1e1900 */
[----:B--2---:R-:W-:-:S03]  /*0b40*/  @P3 LOP3.LUT R7, R7, R24, RZ, 0x3c, !PT ;  /* 0x0000001807073212 */ /* 0x004fc600078e3cff */
[----:B------:R-:W2:Y:S01]  /*0b50*/  @P5 LDG.E R24, desc[UR6][R10.64+0x104] ;  /* 0x000104060a185981 */ /* 0x000ea2000c1e1900 */
[----:B---3--:R-:W-:Y:S02]  /*0b60*/  @P2 LOP3.LUT R5, R5, R20, RZ, 0x3c, !PT ;  /* 0x0000001405052212 */ /* 0x008fe400078e3cff */
[----:B------:R-:W-:Y:S01]  /*0b70*/  @P4 LOP3.LUT R7, R7, R18, RZ, 0x3c, !PT ;  /* 0x0000001207074212 */ /* 0x000fe200078e3cff */
[----:B------:R-:W3:Y:S01]  /*0b80*/  @P4 LDG.E R20, desc[UR6][R10.64+0xf8] ;  /* 0x0000f8060a144981 */ /* 0x000ee2000c1e1900 */
[----:B------:R-:W-:-:S03]  /*0b90*/  @P3 LOP3.LUT R4, R4, R23, RZ, 0x3c, !PT ;  /* 0x0000001704043212 */ /* 0x000fc600078e3cff */
[----:B------:R-:W3:Y:S01]  /*0ba0*/  @P5 LDG.E R18, desc[UR6][R10.64+0x114] ;  /* 0x000114060a125981 */ /* 0x000ee2000c1e1900 */
[----:B------:R-:W-:-:S03]  /*0bb0*/  @P3 LOP3.LUT R5, R5, R26, RZ, 0x3c, !PT ;  /* 0x0000001a05053212 */ /* 0x000fc600078e3cff */
[----:B------:R-:W3:Y:S04]  /*0bc0*/  @P5 LDG.E R23, desc[UR6][R10.64+0x108] ;  /* 0x000108060a175981 */ /* 0x000ee8000c1e1900 */
[----:B------:R-:W3:Y:S01]  /*0bd0*/  @P5 LDG.E R26, desc[UR6][R10.64+0x10c] ;  /* 0x00010c060a1a5981 */ /* 0x000ee2000c1e1900 */
[----:B------:R-:W-:Y:S02]  /*0be0*/  @P3 LOP3.LUT R3, R3, R28, RZ, 0x3c, !PT ;  /* 0x0000001c03033212 */ /* 0x000fe400078e3cff */
[----:B----4-:R-:W-:Y:S01]  /*0bf0*/  @P4 LOP3.LUT R4, R4, R19, RZ, 0x3c, !PT ;  /* 0x0000001304044212 */ /* 0x010fe200078e3cff */
[----:B------:R-:W4:Y:S01]  /*0c00*/  @P0 LDG.E R28, desc[UR6][R10.64+0x13c] ;  /* 0x00013c060a1c0981 */ /* 0x000f22000c1e1900 */
[----:B------:R-:W-:Y:S02]  /*0c10*/  @P4 LOP3.LUT R3, R3, R22, RZ, 0x3c, !PT ;  /* 0x0000001603034212 */ /* 0x000fe400078e3cff */
[----:B------:R-:W-:Y:S01]  /*0c20*/  @P4 LOP3.LUT R2, R2, R21, RZ, 0x3c, !PT ;  /* 0x0000001502024212 */ /* 0x000fe200078e3cff */
[----:B------:R-:W4:Y:S04]  /*0c30*/  @P6 LDG.E R19, desc[UR6][R10.64+0x11c] ;  /* 0x00011c060a136981 */ /* 0x000f28000c1e1900 */
[----:B------:R-:W4:Y:S01]  /*0c40*/  @P6 LDG.E R22, desc[UR6][R10.64+0x120] ;  /* 0x000120060a166981 */ /* 0x000f22000c1e1900 */
[----:B------:R-:W-:-:S03]  /*0c50*/  @P5 LOP3.LUT R2, R2, R25, RZ, 0x3c, !PT ;  /* 0x0000001902025212 */ /* 0x000fc600078e3cff */
[----:B------:R-:W4:Y:S04]  /*0c60*/  @P6 LDG.E R21, desc[UR6][R10.64+0x124] ;  /* 0x000124060a156981 */ /* 0x000f28000c1e1900 */
[----:B------:R-:W4:Y:S01]  /*0c70*/  @P0 LDG.E R25, desc[UR6][R10.64+0x138] ;  /* 0x000138060a190981 */ /* 0x000f22000c1e1900 */
[----:B--2---:R-:W-:-:S03]  /*0c80*/  @P5 LOP3.LUT R7, R7, R24, RZ, 0x3c, !PT ;  /* 0x0000001807075212 */ /* 0x004fc600078e3cff */
[----:B------:R-:W2:Y:S01]  /*0c90*/  @P0 LDG.E R24, desc[UR6][R10.64+0x12c] ;  /* 0x00012c060a180981 */ /* 0x000ea2000c1e1900 */
[----:B---3--:R-:W-:-:S03]  /*0ca0*/  @P4 LOP3.LUT R5, R5, R20, RZ, 0x3c, !PT ;  /* 0x0000001405054212 */ /* 0x008fc600078e3cff */
[----:B------:R-:W3:Y:S01]  /*0cb0*/  @P6 LDG.E R20, desc[UR6][R10.64+0x118] ;  /* 0x000118060a146981 */ /* 0x000ee2000c1e1900 */
[----:B------:R-:W-:-:S03]  /*0cc0*/  @P5 LOP3.LUT R3, R3, R18, RZ, 0x3c, !PT ;  /* 0x0000001203035212 */ /* 0x000fc600078e3cff */
[----:B------:R-:W2:Y:S01]  /*0cd0*/  @P6 LDG.E R18, desc[UR6][R10.64+0x128] ;  /* 0x000128060a126981 */ /* 0x000ea2000c1e1900 */
[----:B------:R-:W-:-:S03]  /*0ce0*/  @P5 LOP3.LUT R4, R4, R23, RZ, 0x3c, !PT ;  /* 0x0000001704045212 */ /* 0x000fc600078e3cff */
[----:B------:R-:W2:Y:S01]  /*0cf0*/  @P0 LDG.E R23, desc[UR6][R10.64+0x130] ;  /* 0x000130060a170981 */ /* 0x000ea2000c1e1900 */
[----:B------:R-:W-:-:S03]  /*0d00*/  @P5 LOP3.LUT R5, R5, R26, RZ, 0x3c, !PT ;  /* 0x0000001a05055212 */ /* 0x000fc600078e3cff */
[----:B------:R-:W2:Y:S01]  /*0d10*/  @P0 LDG.E R26, desc[UR6][R10.64+0x134] ;  /* 0x000134060a1a0981 */ /* 0x000ea2000c1e1900 */
[----:B------:R-:W-:-:S05]  /*0d20*/  VIADD R17, R17, 0x10 ;  /* 0x0000001011117836 */ /* 0x000fca0000000000 */
[----:B------:R-:W-:Y:S02]  /*0d30*/  ISETP.NE.AND P1, PT, R17, 0x20, PT ;  /* 0x000000201100780c */ /* 0x000fe40003f25270 */
[----:B----4-:R-:W-:Y:S02]  /*0d40*/  @P6 LOP3.LUT R4, R4, R19, RZ, 0x3c, !PT ;  /* 0x0000001304046212 */ /* 0x010fe400078e3cff */
[----:B------:R-:W-:Y:S02]  /*0d50*/  @P6 LOP3.LUT R5, R5, R22, RZ, 0x3c, !PT ;  /* 0x0000001605056212 */ /* 0x000fe400078e3cff */
[----:B------:R-:W-:-:S04]  /*0d60*/  @P6 LOP3.LUT R2, R2, R21, RZ, 0x3c, !PT ;  /* 0x0000001502026212 */ /* 0x000fc800078e3cff */
[----:B------:R-:W-:Y:S02]  /*0d70*/  @P0 LOP3.LUT R2, R2, R25, RZ, 0x3c, !PT ;  /* 0x0000001902020212 */ /* 0x000fe400078e3cff */
[----:B---3--:R-:W-:Y:S02]  /*0d80*/  @P6 LOP3.LUT R7, R7, R20, RZ, 0x3c, !PT ;  /* 0x0000001407076212 */ /* 0x008fe400078e3cff */
[----:B--2---:R-:W-:Y:S02]  /*0d90*/  @P6 LOP3.LUT R3, R3, R18, RZ, 0x3c, !PT ;  /* 0x0000001203036212 */ /* 0x004fe400078e3cff */
[----:B------:R-:W-:Y:S02]  /*0da0*/  @P0 LOP3.LUT R7, R7, R24, RZ, 0x3c, !PT ;  /* 0x0000001807070212 */ /* 0x000fe400078e3cff */
[----:B------:R-:W-:Y:S02]  /*0db0*/  @P0 LOP3.LUT R4, R4, R23, RZ, 0x3c, !PT ;  /* 0x0000001704040212 */ /* 0x000fe400078e3cff */
[----:B------:R-:W-:-:S02]  /*0dc0*/  @P0 LOP3.LUT R3, R3, R28, RZ, 0x3c, !PT ;  /* 0x0000001c03030212 */ /* 0x000fc400078e3cff */
[----:B------:R-:W-:Y:S01]  /*0dd0*/  @P0 LOP3.LUT R5, R5, R26, RZ, 0x3c, !PT ;  /* 0x0000001a05050212 */ /* 0x000fe200078e3cff */
[----:B------:R-:W-:Y:S06]  /*0de0*/  @P1 BRA `(.L_x_4) ;  /* 0xfffffff400481947 */ /* 0x000fec000383ffff */
[----:B------:R-:W-:-:S05]  /*0df0*/  VIADD R15, R15, 0x1 ;  /* 0x000000010f0f7836 */ /* 0x000fca0000000000 */
[----:B------:R-:W-:-:S13]  /*0e00*/  ISETP.NE.AND P0, PT, R15, 0x5, PT ;  /* 0x000000050f00780c */ /* 0x000fda0003f05270 */
[----:B------:R-:W-:Y:S05]  /*0e10*/  @P0 BRA `(.L_x_5) ;  /* 0xfffffff400280947 */ /* 0x000fea000383ffff */
[----:B------:R-:W0:Y:S01]  /*0e20*/  LDC.64 R10, c[0x0][0x380] ;  /* 0x0000e000ff0a7b82 */ /* 0x000e220000000a00 */
[----:B------:R-:W-:Y:S01]  /*0e30*/  VIADD R14, R14, 0x1 ;  /* 0x000000010e0e7836 */ /* 0x000fe20000000000 */
[----:B------:R-:W-:-:S04]  /*0e40*/  LOP3.LUT R15, R12, 0x3, RZ, 0xc0, !PT ;  /* 0x000000030c0f7812 */ /* 0x000fc800078ec0ff */
[----:B------:R-:W-:Y:S01]  /*0e50*/  ISETP.GE.U32.AND P0, PT, R14, R15, PT ;  /* 0x0000000f0e00720c */ /* 0x000fe20003f06070 */
[----:B0-----:R-:W-:-:S05]  /*0e60*/  IMAD.WIDE.U32 R10, R0, 0x30, R10 ;  /* 0x00000030000a7825 */ /* 0x001fca00078e000a */
[----:B------:R0:W-:Y:S04]  /*0e70*/  STG.E desc[UR6][R10.64+0x4], R7 ;  /* 0x000004070a007986 */ /* 0x0001e8000c101906 */
[----:B------:R0:W-:Y:S04]  /*0e80*/  STG.E.64 desc[UR6][R10.64+0x8], R4 ;  /* 0x000008040a007986 */ /* 0x0001e8000c101b06 */
[----:B------:R0:W-:Y:S01]  /*0e90*/  STG.E.64 desc[UR6][R10.64+0x10], R2 ;  /* 0x000010020a007986 */ /* 0x0001e2000c101b06 */
[----:B------:R-:W-:Y:S05]  /*0ea0*/  @!P0 BRA `(.L_x_6) ;  /* 0xfffffff000f48947 */ /* 0x000fea000383ffff */
.L_x_3:
[----:B------:R-:W-:Y:S05]  /*0eb0*/  BSYNC.RECONVERGENT B1 ;  /* 0x0000000000017941 */ /* 0x000fea0003800200 */
.L_x_2:
[----:B------:R-:W-:Y:S01]  /*0ec0*/  ISETP.GT.U32.AND P0, PT, R12, 0x3, PT ;  /* 0x000000030c00780c */ /* 0x000fe20003f04070 */
[----:B------:R-:W-:Y:S01]  /*0ed0*/  VIADD R6, R6, 0x1 ;  /* 0x0000000106067836 */ /* 0x000fe20000000000 */
[--C-:B------:R-:W-:Y:S02]  /*0ee0*/  SHF.R.U64 R12, R12, 0x2, R13.reuse ;  /* 0x000000020c0c7819 */ /* 0x100fe4000000120d */
[----:B------:R-:W-:Y:S02]  /*0ef0*/  ISETP.GT.U32.AND.EX P0, PT, R13, RZ, PT, P0 ;  /* 0x000000ff0d00720c */ /* 0x000fe40003f04100 */
[----:B------:R-:W-:-:S11]  /*0f00*/  SHF.R.U32.HI R13, RZ, 0x2, R13 ;  /* 0x00000002ff0d7819 */ /* 0x000fd6000001160d */
[----:B------:R-:W-:Y:S05]  /*0f10*/  @P0 BRA `(.L_x_7) ;  /* 0xfffffff000b80947 */ /* 0x000fea000383ffff */
.L_x_1:
[----:B------:R-:W-:Y:S05]  /*0f20*/  BSYNC.RECONVERGENT B0 ;  /* 0x0000000000007941 */ /* 0x000fea0003800200 */
.L_x_0:
[----:B0-----:R-:W0:Y:S01]  /*0f30*/  LDC.64 R8, c[0x0][0x380] ;  /* 0x0000e000ff087b82 */ /* 0x001e220000000a00 */
[----:B------:R-:W-:-:S07]  /*0f40*/  UMOV UR4, URZ ;  /* 0x000000ff00047c82 */ /* 0x000fce0008000000 */
[----:B------:R-:W1:Y:S01]  /*0f50*/  LDC R6, c[0x0][0x388] ;  /* 0x0000e200ff067b82 */ /* 0x000e620000000800 */
[----:B0-----:R-:W-:-:S05]  /*0f60*/  IMAD.WIDE.U32 R8, R0, 0x30, R8 ;  /* 0x0000003000087825 */ /* 0x001fca00078e0008 */
[----:B------:R0:W-:Y:S01]  /*0f70*/  STG.E.64 desc[UR6][R8.64+0x18], RZ ;  /* 0x000018ff08007986 */ /* 0x0001e2000c101b06 */
[----:B-1----:R-:W-:-:S03]  /*0f80*/  LOP3.LUT R6, R6, 0xaad26b49, RZ, 0x3c, !PT ;  /* 0xaad26b4906067812 */ /* 0x002fc600078e3cff */
[----:B------:R0:W-:Y:S04]  /*0f90*/  STG.E desc[UR6][R8.64+0x20], RZ ;  /* 0x000020ff08007986 */ /* 0x0001e8000c101906 */
[----:B------:R0:W-:Y:S01]  /*0fa0*/  STG.E.64 desc[UR6][R8.64+0x28], RZ ;  /* 0x000028ff08007986 */ /* 0x0001e2000c101b06 */
[----:B------:R-:W-:Y:S02]  /*0fb0*/  IMAD R10, R6, 0x4182bed5, RZ ;  /* 0x4182bed5060a7824 */ /* 0x000fe400078e02ff */
[----:B------:R-:W-:Y:S02]  /*0fc0*/  IMAD.MOV.U32 R6, RZ, RZ, RZ ;  /* 0x000000ffff067224 */ /* 0x000fe400078e00ff */
[----:B------:R-:W-:-:S07]  /*0fd0*/  VIADD R12, R10, 0xd9fc63dd ;  /* 0xd9fc63dd0a0c7836 */ /* 0x000fce0000000000 */
.L_x_8:
[----:B------:R-:W-:Y:S01]  /*0fe0*/  SHF.R.U32.HI R14, RZ, 0x2, R7 ;  /* 0x00000002ff0e7819 */ /* 0x000fe20000011607 */
[----:B------:R-:W-:Y:S01]  /*0ff0*/  UIADD3 UR4, UPT, UPT, UR4, 0x4, URZ ;  /* 0x0000000404047890 */ /* 0x000fe2000fffe0ff */
[----:B------:R-:W-:Y:S02]  /*1000*/  SHF.R.U32.HI R13, RZ, 0x2, R4 ;  /* 0x00000002ff0d7819 */ /* 0x000fe40000011604 */
[----:B------:R-:W-:Y:S01]  /*1010*/  LOP3.LUT R14, R14, R7, RZ, 0x3c, !PT ;  /* 0x000000070e0e7212 */ /* 0x000fe200078e3cff */
[----:B------:R-:W-:Y:S01]  /*1020*/  IMAD.SHL.U32 R7, R3, 0x10, RZ ;  /* 0x0000001003077824 */ /* 0x000fe200078e00ff */
[----:B------:R-:W-:Y:S01]  /*1030*/  LOP3.LUT R13, R13, R4, RZ, 0x3c, !PT ;  /* 0x000000040d0d7212 */ /* 0x000fe200078e3cff */
[----:B------:R-:W-:Y:S02]  /*1040*/  UISETP.NE.AND UP0, UPT, UR4, 0xfa0, UPT ;  /* 0x00000fa00400788c */ /* 0x000fe4000bf05270 */
[----:B------:R-:W-:-:S05]  /*1050*/  IMAD.SHL.U32 R11, R14, 0x2, RZ ;  /* 0x000000020e0b7824 */ /* 0x000fca00078e00ff */
[----:B------:R-:W-:Y:S01]  /*1060*/  LOP3.LUT R14, R14, R11, R7, 0x96, !PT ;  /* 0x0000000b0e0e7212 */ /* 0x000fe200078e9607 */
[----:B------:R-:W-:-:S03]  /*1070*/  IMAD.SHL.U32 R7, R13, 0x2, RZ ;  /* 0x000000020d077824 */ /* 0x000fc600078e00ff */
[----:B------:R-:W-:Y:S02]  /*1080*/  LOP3.LUT R11, R14, R3, RZ, 0x3c, !PT ;  /* 0x000000030e0b7212 */ /* 0x000fe400078e3cff */
[----:B------:R-:W-:-:S03]  /*1090*/  SHF.R.U32.HI R14, RZ, 0x2, R5 ;  /* 0x00000002ff0e7819 */ /* 0x000fc60000011605 */
[----:B------:R-:W-:Y:S01]  /*10a0*/  IMAD.SHL.U32 R4, R11, 0x10, RZ ;  /* 0x000000100b047824 */ /* 0x000fe200078e00ff */
[----:B------:R-:W-:-:S04]  /*10b0*/  LOP3.LUT R14, R14, R5, RZ, 0x3c, !PT ;  /* 0x000000050e0e7212 */ /* 0x000fc800078e3cff */
[----:B------:R-:W-:Y:S02]  /*10c0*/  LOP3.LUT R4, R13, R7, R4, 0x96, !PT ;  /* 0x000000070d047212 */ /* 0x000fe400078e9604 */
[----:B------:R-:W-:Y:S02]  /*10d0*/  SHF.R.U32.HI R13, RZ, 0x2, R2 ;  /* 0x00000002ff0d7819 */ /* 0x000fe40000011602 */
[----:B------:R-:W-:Y:S01]  /*10e0*/  LOP3.LUT R5, R4, R11, RZ, 0x3c, !PT ;  /* 0x0000000b04057212 */ /* 0x000fe200078e3cff */
[----:B------:R-:W-:Y:S01]  /*10f0*/  IMAD.SHL.U32 R4, R14, 0x2, RZ ;  /* 0x000000020e047824 */ /* 0x000fe200078e00ff */
[----:B------:R-:W-:Y:S02]  /*1100*/  LOP3.LUT R2, R13, R2, RZ, 0x3c, !PT ;  /* 0x000000020d027212 */ /* 0x000fe400078e3cff */
[----:B------:R-:W-:Y:S01]  /*1110*/  SHF.R.U32.HI R16, RZ, 0x2, R5 ;  /* 0x00000002ff107819 */ /* 0x000fe20000011605 */
[----:B------:R-:W-:-:S03]  /*1120*/  IMAD.SHL.U32 R7, R5, 0x10, RZ ;  /* 0x0000001005077824 */ /* 0x000fc600078e00ff */
[-C--:B------:R-:W-:Y:S02]  /*1130*/  LOP3.LUT R16, R16, R5.reuse, RZ, 0x3c, !PT ;  /* 0x0000000510107212 */ /* 0x080fe400078e3cff */
        /* <DEDUP_REMOVED lines=8> */
[----:B------:R-:W-:Y:S01]  /*11c0*/  LOP3.LUT R4, R2, R4, R7, 0x96, !PT ;  /* 0x0000000402047212 */ /* 0x000fe200078e9607 */
[----:B------:R-:W-:Y:S02]  /*11d0*/  IMAD.SHL.U32 R2, R14, 0x2, RZ ;  /* 0x000000020e027824 */ /* 0x000fe400078e00ff */
[----:B------:R-:W-:Y:S01]  /*11e0*/  IMAD.SHL.U32 R19, R17, 0x2, RZ ;  /* 0x0000000211137824 */ /* 0x000fe200078e00ff */
[----:B------:R-:W-:Y:S02]  /*11f0*/  LOP3.LUT R7, R4, R13, RZ, 0x3c, !PT ;  /* 0x0000000d04077212 */ /* 0x000fe400078e3cff */
[----:B------:R-:W-:Y:S02]  /*1200*/  SHF.R.U32.HI R4, RZ, 0x2, R11 ;  /* 0x00000002ff047819 */ /* 0x000fe4000001160b */
[----:B------:R-:W-:Y:S01]  /*1210*/  IADD3 R13, PT, PT, R12, 0xb0f8a, R13 ;  /* 0x000b0f8a0c0d7810 */ /* 0x000fe20007ffe00d */
[----:B------:R-:W-:-:S05]  /*1220*/  IMAD.SHL.U32 R3, R7, 0x10, RZ ;  /* 0x0000001007037824 */ /* 0x000fca00078e00ff */
[----:B------:R-:W-:Y:S02]  /*1230*/  LOP3.LUT R2, R14, R2, R3, 0x96, !PT ;  /* 0x000000020e027212 */ /* 0x000fe400078e9603 */
[----:B------:R-:W-:Y:S02]  /*1240*/  LOP3.LUT R14, R4, R11, RZ, 0x3c, !PT ;  /* 0x0000000b040e7212 */ /* 0x000fe400078e3cff */
[----:B------:R-:W-:Y:S02]  /*1250*/  LOP3.LUT R4, R2, R7, RZ, 0x3c, !PT ;  /* 0x0000000702047212 */ /* 0x000fe400078e3cff */
[----:B------:R-:W-:Y:S01]  /*1260*/  IADD3 R3, PT, PT, R12, 0x587c5, R5 ;  /* 0x000587c50c037810 */ /* 0x000fe20007ffe005 */
[----:B------:R-:W-:Y:S02]  /*1270*/  IMAD.SHL.U32 R2, R14, 0x2, RZ ;  /* 0x000000020e027824 */ /* 0x000fe400078e00ff */
[----:B------:R-:W-:-:S05]  /*1280*/  IMAD.SHL.U32 R15, R4, 0x10, RZ ;  /* 0x00000010040f7824 */ /* 0x000fca00078e00ff */
[----:B------:R-:W-:Y:S01]  /*1290*/  LOP3.LUT R15, R14, R2, R15, 0x96, !PT ;  /* 0x000000020e0f7212 */ /* 0x000fe200078e960f */
[----:B------:R-:W-:Y:S01]  /*12a0*/  IMAD.IADD R2, R11, 0x1, R12 ;  /* 0x000000010b027824 */ /* 0x000fe200078e020c */
[----:B------:R-:W-:Y:S01]  /*12b0*/  I2FP.F32.U32 R14, R3 ;  /* 0x00000003000e7245 */ /* 0x000fe20000201000 */
[----:B------:R-:W-:Y:S01]  /*12c0*/  IMAD.MOV.U32 R11, RZ, RZ, 0x2f800000 ;  /* 0x2f800000ff0b7424 */ /* 0x000fe200078e00ff */
[----:B------:R-:W-:Y:S01]  /*12d0*/  LOP3.LUT R5, R15, R4, RZ, 0x3c, !PT ;  /* 0x000000040f057212 */ /* 0x000fe200078e3cff */
[----:B------:R-:W-:Y:S01]  /*12e0*/  IMAD.SHL.U32 R15, R16, 0x2, RZ ;  /* 0x00000002100f7824 */ /* 0x000fe200078e00ff */
[----:B------:R-:W-:Y:S01]  /*12f0*/  I2FP.F32.U32 R2, R2 ;  /* 0x0000000200027245 */ /* 0x000fe20000201000 */
[----:B------:R-:W-:Y:S02]  /*1300*/  FFMA R14, R14, R11, 1.1641532182693481445e-10 ;  /* 0x2f0000000e0e7423 */ /* 0x000fe4000000000b */
[----:B------:R-:W-:Y:S02]  /*1310*/  IMAD.SHL.U32 R3, R5, 0x10, RZ ;  /* 0x0000001005037824 */ /* 0x000fe400078e00ff */
[----:B------:R-:W-:-:S03]  /*1320*/  FMUL R14, R14, R14 ;  /* 0x0000000e0e0e7220 */ /* 0x000fc60000400000 */
[----:B------:R-:W-:Y:S01]  /*1330*/  LOP3.LUT R16, R16, R15, R3, 0x96, !PT ;  /* 0x0000000f10107212 */ /* 0x000fe200078e9603 */
[----:B------:R-:W-:Y:S01]  /*1340*/  FFMA R3, R2, R11, 1.1641532182693481445e-10 ;  /* 0x2f00000002037423 */ /* 0x000fe2000000000b */
[----:B------:R-:W-:Y:S02]  /*1350*/  IADD3 R15, PT, PT, R12, 0x10974f, R7 ;  /* 0x0010974f0c0f7810 */ /* 0x000fe40007ffe007 */
[----:B------:R-:W-:Y:S01]  /*1360*/  LOP3.LUT R2, R16, R5, RZ, 0x3c, !PT ;  /* 0x0000000510027212 */ /* 0x000fe200078e3cff */
[----:B------:R-:W-:Y:S01]  /*1370*/  FFMA R14, R3, R3, R14 ;  /* 0x00000003030e7223 */ /* 0x000fe2000000000e */
[----:B------:R-:W-:Y:S02]  /*1380*/  I2FP.F32.U32 R18, R15 ;  /* 0x0000000f00127245 */ /* 0x000fe40000201000 */
[----:B------:R-:W-:Y:S01]  /*1390*/  I2FP.F32.U32 R16, R13 ;  /* 0x0000000d00107245 */ /* 0x000fe20000201000 */
[----:B------:R-:W-:Y:S01]  /*13a0*/  IMAD.SHL.U32 R20, R2, 0x10, RZ ;  /* 0x0000001002147824 */ /* 0x000fe200078e00ff */
[----:B------:R-:W-:Y:S01]  /*13b0*/  IADD3 R13, PT, PT, R12, 0x1ba6d9, R5 ;  /* 0x001ba6d90c0d7810 */ /* 0x000fe20007ffe005 */
[-C--:B------:R-:W-:Y:S01]  /*13c0*/  FFMA R18, R18, R11.reuse, 1.1641532182693481445e-10 ;  /* 0x2f00000012127423 */ /* 0x080fe2000000000b */
[----:B------:R-:W-:Y:S01]  /*13d0*/  IADD3 R3, PT, PT, R12, 0x161f14, R4 ;  /* 0x00161f140c037810 */ /* 0x000fe20007ffe004 */
[----:B------:R-:W-:Y:S01]  /*13e0*/  FFMA R16, R16, R11, 1.1641532182693481445e-10 ;  /* 0x2f00000010107423 */ /* 0x000fe2000000000b */
[----:B------:R-:W-:-:S02]  /*13f0*/  LOP3.LUT R19, R17, R19, R20, 0x96, !PT ;  /* 0x0000001311137212 */ /* 0x000fc400078e9614 */
[----:B------:R-:W-:Y:S01]  /*1400*/  I2FP.F32.U32 R20, R13 ;  /* 0x0000000d00147245 */ /* 0x000fe20000201000 */
[----:B------:R-:W-:Y:S01]  /*1410*/  FMUL R13, R18, R18 ;  /* 0x00000012120d7220 */ /* 0x000fe20000400000 */
[----:B------:R-:W-:Y:S02]  /*1420*/  I2FP.F32.U32 R18, R3 ;  /* 0x0000000300127245 */ /* 0x000fe40000201000 */
[----:B------:R-:W-:Y:S01]  /*1430*/  LOP3.LUT R3, R19, R2, RZ, 0x3c, !PT ;  /* 0x0000000213037212 */ /* 0x000fe200078e3cff */
[----:B------:R-:W-:Y:S01]  /*1440*/  FFMA R13, R16, R16, R13 ;  /* 0x00000010100d7223 */ /* 0x000fe2000000000d */
[----:B------:R-:W-:Y:S01]  /*1450*/  FSETP.GTU.AND P0, PT, R14, 1, PT ;  /* 0x3f8000000e00780b */ /* 0x000fe20003f0c000 */
[-C--:B------:R-:W-:Y:S01]  /*1460*/  FFMA R20, R20, R11.reuse, 1.1641532182693481445e-10 ;  /* 0x2f00000014147423 */ /* 0x080fe2000000000b */
[----:B------:R-:W-:Y:S01]  /*1470*/  IADD3 R16, PT, PT, R12, 0x26b663, R3 ;  /* 0x0026b6630c107810 */ /* 0x000fe20007ffe003 */
[-C--:B------:R-:W-:Y:S01]  /*1480*/  FFMA R18, R18, R11.reuse, 1.1641532182693481445e-10 ;  /* 0x2f00000012127423 */ /* 0x080fe2000000000b */
[----:B------:R-:W-:Y:S01]  /*1490*/  IADD3 R14, PT, PT, R12, 0x212e9e, R2 ;  /* 0x00212e9e0c0e7810 */ /* 0x000fe20007ffe002 */
[----:B------:R-:W-:Y:S01]  /*14a0*/  FMUL R15, R20, R20 ;  /* 0x00000014140f7220 */ /* 0x000fe20000400000 */
[----:B------:R-:W-:Y:S01]  /*14b0*/  I2FP.F32.U32 R16, R16 ;  /* 0x0000001000107245 */ /* 0x000fe20000201000 */
[----:B------:R-:W-:Y:S01]  /*14c0*/  VIADD R12, R12, 0x2c3e28 ;  /* 0x002c3e280c0c7836 */ /* 0x000fe20000000000 */
[----:B------:R-:W-:Y:S01]  /*14d0*/  I2FP.F32.U32 R14, R14 ;  /* 0x0000000e000e7245 */ /* 0x000fe20000201000 */
[----:B------:R-:W-:Y:S01]  /*14e0*/  FFMA R15, R18, R18, R15 ;  /* 0x00000012120f7223 */ /* 0x000fe2000000000f */
[----:B------:R-:W-:Y:S01]  /*14f0*/  FSETP.GTU.AND P1, PT, R13, 1, PT ;  /* 0x3f8000000d00780b */ /* 0x000fe20003f2c000 */
[----:B------:R-:W-:Y:S01]  /*1500*/  FFMA R16, R16, R11, 1.1641532182693481445e-10 ;  /* 0x2f00000010107423 */ /* 0x000fe2000000000b */
[----:B------:R-:W-:-:S02]  /*1510*/  VIADD R13, R6, 0x1 ;  /* 0x00000001060d7836 */ /* 0x000fc40000000000 */
[----:B------:R-:W-:Y:S01]  /*1520*/  FFMA R14, R14, R11, 1.1641532182693481445e-10 ;  /* 0x2f0000000e0e7423 */ /* 0x000fe2000000000b */
[----:B------:R-:W-:Y:S02]  /*1530*/  @P0 IMAD.MOV R13, RZ, RZ, R6 ;  /* 0x000000ffff0d0224 */ /* 0x000fe400078e0206 */
[----:B------:R-:W-:Y:S01]  /*1540*/  FMUL R11, R16, R16 ;  /* 0x00000010100b7220 */ /* 0x000fe20000400000 */
[----:B------:R-:W-:Y:S01]  /*1550*/  FSETP.GTU.AND P0, PT, R15, 1, PT ;  /* 0x3f8000000f00780b */ /* 0x000fe20003f0c000 */
[----:B------:R-:W-:Y:S02]  /*1560*/  VIADD R6, R13, 0x1 ;  /* 0x000000010d067836 */ /* 0x000fe40000000000 */
[----:B------:R-:W-:Y:S02]  /*1570*/  FFMA R11, R14, R14, R11 ;  /* 0x0000000e0e0b7223 */ /* 0x000fe4000000000b */
[----:B------:R-:W-:-:S03]  /*1580*/  @P1 IMAD.MOV R6, RZ, RZ, R13 ;  /* 0x000000ffff061224 */ /* 0x000fc600078e020d */
[----:B------:R-:W-:Y:S01]  /*1590*/  FSETP.GTU.AND P1, PT, R11, 1, PT ;  /* 0x3f8000000b00780b */ /* 0x000fe20003f2c000 */
[----:B------:R-:W-:-:S04]  /*15a0*/  VIADD R11, R6, 0x1 ;  /* 0x00000001060b7836 */ /* 0x000fc80000000000 */
[----:B------:R-:W-:-:S04]  /*15b0*/  @P0 IMAD.MOV R11, RZ, RZ, R6 ;  /* 0x000000ffff0b0224 */ /* 0x000fc800078e0206 */
[----:B------:R-:W-:-:S04]  /*15c0*/  VIADD R6, R11, 0x1 ;  /* 0x000000010b067836 */ /* 0x000fc80000000000 */
[----:B------:R-:W-:Y:S01]  /*15d0*/  @P1 IMAD.MOV R6, RZ, RZ, R11 ;  /* 0x000000ffff061224 */ /* 0x000fe200078e020b */
[----:B------:R-:W-:Y:S06]  /*15e0*/  BRA.U UP0, `(.L_x_8) ;  /* 0xfffffff9007c7547 */ /* 0x000fec000b83ffff */
[----:B------:R-:W1:Y:S01]  /*15f0*/  LDCU.64 UR4, c[0x0][0x390] ;  /* 0x00007200ff0477ac */ /* 0x000e620008000a00 */
[----:B------:R-:W-:Y:S01]  /*1600*/  VIADD R10, R10, 0x86c9a858 ;  /* 0x86c9a8580a0a7836 */ /* 0x000fe20000000000 */
[----:B------:R-:W-:Y:S01]  /*1610*/  STG.E.64 desc[UR6][R8.64+0x8], R4 ;  /* 0x0000080408007986 */ /* 0x000fe2000c101b06 */
[----:B------:R-:W-:-:S03]  /*1620*/  IMAD.MOV.U32 R11, RZ, RZ, R7 ;  /* 0x000000ffff0b7224 */ /* 0x000fc600078e0007 */
[----:B------:R-:W-:Y:S04]  /*1630*/  STG.E.64 desc[UR6][R8.64+0x10], R2 ;  /* 0x0000100208007986 */ /* 0x000fe8000c101b06 */
[----:B------:R-:W-:Y:S01]  /*1640*/  STG.E.64 desc[UR6][R8.64], R10 ;  /* 0x0000000a08007986 */ /* 0x000fe2000c101b06 */
[----:B-1----:R-:W-:-:S04]  /*1650*/  LEA R12, P0, R0, UR4, 0x2 ;  /* 0x00000004000c7c11 */ /* 0x002fc8000f8010ff */
[----:B------:R-:W-:-:S05]  /*1660*/  LEA.HI.X R13, R0, UR5, RZ, 0x2, P0 ;  /* 0x00000005000d7c11 */ /* 0x000fca00080f14ff */
[----:B------:R-:W-:Y:S01]  /*1670*/  STG.E desc[UR6][R12.64], R6 ;  /* 0x000000060c007986 */ /* 0x000fe2000c101906 */
[----:B------:R-:W-:Y:S05]  /*1680*/  EXIT ;  /* 0x000000000000794d */ /* 0x000fea0003800000 */
.L_x_9:
[----:B------:R-:W-:-:S00]  /*1690*/  BRA `(.L_x_9) ;  /* 0xfffffffc00fc7947 */ /* 0x000fc0000383ffff */
[----:B------:R-:W-:-:S00]  /*16a0*/  NOP ;  /* 0x0000000000007918 */ /* 0x000fc00000000000 */
        /* <DEDUP_REMOVED lines=13> */
.L_x_10:


//--------------------- .nv.global.init           --------------------------
	.section	.nv.global.init,"aw",@progbits
	.align	4
.nv.global.init:
	.type		mrg32k3aM1SubSeq,@object
	.size		mrg32k3aM1SubSeq,(mrg32k3aM2SubSeq - mrg32k3aM1SubSeq)
mrg32k3aM1SubSeq:
        /*0000*/ 	.byte	0x0b, 0xcc, 0xee, 0x04, 0x73, 0x29, 0x8b, 0x6f, 0xf6, 0x53, 0x03, 0xf6, 0x23, 0xf6, 0xea, 0xda
        /* <DEDUP_REMOVED lines=125> */
	.type		mrg32k3aM2SubSeq,@object
	.size		mrg32k3aM2SubSeq,(mrg32k3aM1 - mrg32k3aM2SubSeq)
mrg32k3aM2SubSeq:
        /* <DEDUP_REMOVED lines=126> */
	.type		mrg32k3aM1,@object
	.size		mrg32k3aM1,(mrg32k3aM1Seq - mrg32k3aM1)
mrg32k3aM1:
        /* <DEDUP_REMOVED lines=144> */
	.type		mrg32k3aM1Seq,@object
	.size		mrg32k3aM1Seq,(mrg32k3aM2 - mrg32k3aM1Seq)
mrg32k3aM1Seq:
        /* <DEDUP_REMOVED lines=144> */
	.type		mrg32k3aM2,@object
	.size		mrg32k3aM2,(mrg32k3aM2Seq - mrg32k3aM2)
mrg32k3aM2:
        /* <DEDUP_REMOVED lines=144> */
	.type		mrg32k3aM2Seq,@object
	.size		mrg32k3aM2Seq,(precalc_xorwow_matrix - mrg32k3aM2Seq)
mrg32k3aM2Seq:
        /* <DEDUP_REMOVED lines=144> */
	.type		precalc_xorwow_matrix,@object
	.size		precalc_xorwow_matrix,(precalc_xorwow_offset_matrix - precalc_xorwow_matrix)
precalc_xorwow_matrix:
        /* <DEDUP_REMOVED lines=6400> */
	.type		precalc_xorwow_offset_matrix,@object
	.size		precalc_xorwow_offset_matrix,(.L_1 - precalc_xorwow_offset_matrix)
precalc_xorwow_offset_matrix:
        /* <DEDUP_REMOVED lines=6400> */
.L_1:


//--------------------- .nv.shared.reserved.0     --------------------------
	.section	.nv.shared.reserved.0,"aw",@nobits
	.weak		__nv_reservedSMEM_offset_0_alias
	.size		__nv_reservedSMEM_offset_0_alias, 0, 64
	.other		__nv_reservedSMEM_offset_0_alias,@"STO_CUDA_RESERVED_SHARED STV_DEFAULT"
__nv_reservedSMEM_offset_0_alias:
	.zero		0
	.zero		64


//--------------------- .nv.constant0._Z18monte_carlo_kernelP17curandStateXORWOWjPi --------------------------
	.section	.nv.constant0._Z18monte_carlo_kernelP17curandStateXORWOWjPi,"a",@progbits
	.sectionflags	@""
	.align	4
.nv.constant0._Z18monte_carlo_kernelP17curandStateXORWOWjPi:
	.zero		920


//--------------------- SYMBOLS --------------------------

	.type		.nv.reservedSmem.offset0,@object
	.size		.nv.reservedSmem.offset0,0x4
